	.headerflags	@"EF_CUDA_TEXMODE_UNIFIED EF_CUDA_64BIT_ADDRESS EF_CUDA_ACCELERATORS EF_CUDA_SM90 EF_CUDA_VIRTUAL_SM(EF_CUDA_SM90)"
	.elftype	@"ET_EXEC"


//--------------------- .nv.info                  --------------------------
	.section	.nv.info,"",@"SHT_CUDA_INFO"
	.align	4


	//----- nvinfo : EIATTR_REGCOUNT
	.align		4
        /*0000*/ 	.byte	0x04, 0x2f
        /*0002*/ 	.short	(.L_5 - .L_4)
	.align		4
.L_4:
        /*0004*/ 	.word	index@(triton_poi_fused__to_copy_cat_index_put_lift_fresh_scatter_add_2)
        /*0008*/ 	.word	0x00000038


	//----- nvinfo : EIATTR_MIN_STACK_SIZE
	.align		4
.L_5:
        /*000c*/ 	.byte	0x04, 0x12
        /*000e*/ 	.short	(.L_7 - .L_6)
	.align		4
.L_6:
        /*0010*/ 	.word	index@(triton_poi_fused__to_copy_cat_index_put_lift_fresh_scatter_add_2)
        /*0014*/ 	.word	0x00000000


	//----- nvinfo : EIATTR_FRAME_SIZE
	.align		4
.L_7:
        /*0018*/ 	.byte	0x04, 0x11
        /*001a*/ 	.short	(.L_9 - .L_8)
	.align		4
.L_8:
        /*001c*/ 	.word	index@(triton_poi_fused__to_copy_cat_index_put_lift_fresh_scatter_add_2)
        /*0020*/ 	.word	0x00000000


	//----- nvinfo : EIATTR_MIN_STACK_SIZE
	.align		4
.L_9:
        /*0024*/ 	.byte	0x04, 0x12
        /*0026*/ 	.short	(.L_11 - .L_10)
	.align		4
.L_10:
        /*0028*/ 	.word	index@(triton_poi_fused__to_copy_cat_index_put_lift_fresh_scatter_add_2)
        /*002c*/ 	.word	0x00000000
.L_11:


//--------------------- .nv.info.triton_poi_fused__to_copy_cat_index_put_lift_fresh_scatter_add_2 --------------------------
	.section	.nv.info.triton_poi_fused__to_copy_cat_index_put_lift_fresh_scatter_add_2,"",@"SHT_CUDA_INFO"
	.sectionflags	@""
	.align	4


	//----- nvinfo : EIATTR_CUDA_API_VERSION
	.align		4
        /*0000*/ 	.byte	0x04, 0x37
        /*0002*/ 	.short	(.L_13 - .L_12)
.L_12:
        /*0004*/ 	.word	0x0000007c


	//----- nvinfo : EIATTR_KPARAM_INFO
	.align		4
.L_13:
        /*0008*/ 	.byte	0x04, 0x17
        /*000a*/ 	.short	(.L_15 - .L_14)
.L_14:
        /*000c*/ 	.word	0x00000000
        /*0010*/ 	.short	0x0005
        /*0012*/ 	.short	0x0028
        /*0014*/ 	.byte	0x00, 0xf0, 0x11, 0x00


	//----- nvinfo : EIATTR_KPARAM_INFO
	.align		4
.L_15:
        /*0018*/ 	.byte	0x04, 0x17
        /*001a*/ 	.short	(.L_17 - .L_16)
.L_16:
        /*001c*/ 	.word	0x00000000
        /*0020*/ 	.short	0x0004
        /*0022*/ 	.short	0x0020
        /*0024*/ 	.byte	0x00, 0xf4, 0x21, 0x00


	//----- nvinfo : EIATTR_KPARAM_INFO
	.align		4
.L_17:
        /*0028*/ 	.byte	0x04, 0x17
        /*002a*/ 	.short	(.L_19 - .L_18)
.L_18:
        /*002c*/ 	.word	0x00000000
        /*0030*/ 	.short	0x0003
        /*0032*/ 	.short	0x0018
        /*0034*/ 	.byte	0x00, 0xf4, 0x21, 0x00


	//----- nvinfo : EIATTR_KPARAM_INFO
	.align		4
.L_19:
        /*0038*/ 	.byte	0x04, 0x17
        /*003a*/ 	.short	(.L_21 - .L_20)
.L_20:
        /*003c*/ 	.word	0x00000000
        /*0040*/ 	.short	0x0002
        /*0042*/ 	.short	0x0010
        /*0044*/ 	.byte	0x00, 0xf4, 0x21, 0x00


	//----- nvinfo : EIATTR_KPARAM_INFO
	.align		4
.L_21:
        /*0048*/ 	.byte	0x04, 0x17
        /*004a*/ 	.short	(.L_23 - .L_22)
.L_22:
        /*004c*/ 	.word	0x00000000
        /*0050*/ 	.short	0x0001
        /*0052*/ 	.short	0x0008
        /*0054*/ 	.byte	0x00, 0xf4, 0x21, 0x00


	//----- nvinfo : EIATTR_KPARAM_INFO
	.align		4
.L_23:
        /*0058*/ 	.byte	0x04, 0x17
        /*005a*/ 	.short	(.L_25 - .L_24)
.L_24:
        /*005c*/ 	.word	0x00000000
        /*0060*/ 	.short	0x0000
        /*0062*/ 	.short	0x0000
        /*0064*/ 	.byte	0x00, 0xf4, 0x21, 0x00


	//----- nvinfo : EIATTR_SPARSE_MMA_MASK
	.align		4
.L_25:
        /*0068*/ 	.byte	0x03, 0x50
        /*006a*/ 	.short	0x0000


	//----- nvinfo : EIATTR_MAXREG_COUNT
	.align		4
        /*006c*/ 	.byte	0x03, 0x1b
        /*006e*/ 	.short	0x00ff


	//----- nvinfo : EIATTR_EXTERNS
	.align		4
        /*0070*/ 	.byte	0x04, 0x0f
        /*0072*/ 	.short	(.L_27 - .L_26)


	//   ....[0]....
	.align		4
.L_26:
        /*0074*/ 	.word	index@(__assertfail)


	//----- nvinfo : EIATTR_SYSCALL_OFFSETS
	.align		4
.L_27:
        /*0078*/ 	.byte	0x04, 0x46
        /*007a*/ 	.short	(.L_29 - .L_28)


	//   ....[0]....
.L_28:
        /*007c*/ 	.word	0x00001800


	//----- nvinfo : EIATTR_EXIT_INSTR_OFFSETS
	.align		4
.L_29:
        /*0080*/ 	.byte	0x04, 0x1c
        /*0082*/ 	.short	(.L_31 - .L_30)


	//   ....[0]....
.L_30:
        /*0084*/ 	.word	0x00001d20


	//   ....[1]....
        /*0088*/ 	.word	0x00001d40


	//----- nvinfo : EIATTR_REQNTID
	.align		4
.L_31:
        /*008c*/ 	.byte	0x04, 0x10
        /*008e*/ 	.short	(.L_33 - .L_32)
.L_32:
        /*0090*/ 	.word	0x00000080
        /*0094*/ 	.word	0x00000001
        /*0098*/ 	.word	0x00000001


	//----- nvinfo : EIATTR_CRS_STACK_SIZE
	.align		4
.L_33:
        /*009c*/ 	.byte	0x04, 0x1e
        /*009e*/ 	.short	(.L_35 - .L_34)
.L_34:
        /*00a0*/ 	.word	0x00000000


	//----- nvinfo : EIATTR_CBANK_PARAM_SIZE
	.align		4
.L_35:
        /*00a4*/ 	.byte	0x03, 0x19
        /*00a6*/ 	.short	0x002c


	//----- nvinfo : EIATTR_PARAM_CBANK
	.align		4
        /*00a8*/ 	.byte	0x04, 0x0a
        /*00aa*/ 	.short	(.L_37 - .L_36)
	.align		4
.L_36:
        /*00ac*/ 	.word	index@(.nv.constant0.triton_poi_fused__to_copy_cat_index_put_lift_fresh_scatter_add_2)
        /*00b0*/ 	.short	0x0210
        /*00b2*/ 	.short	0x002c


	//----- nvinfo : EIATTR_SW_WAR
	.align		4
.L_37:
        /*00b4*/ 	.byte	0x04, 0x36
        /*00b6*/ 	.short	(.L_39 - .L_38)
.L_38:
        /*00b8*/ 	.word	0x00000008
.L_39:


//--------------------- .nv.callgraph             --------------------------
	.section	.nv.callgraph,"",@"SHT_CUDA_CALLGRAPH"
	.align	4
	.sectionentsize	8
	.align		4
        /*0000*/ 	.word	0x00000000
	.align		4
        /*0004*/ 	.word	0xffffffff
	.align		4
        /*0008*/ 	.word	index@(triton_poi_fused__to_copy_cat_index_put_lift_fresh_scatter_add_2)
	.align		4
        /*000c*/ 	.word	index@(__assertfail)
	.align		4
        /*0010*/ 	.word	0x00000000
	.align		4
        /*0014*/ 	.word	0xfffffffe
	.align		4
        /*0018*/ 	.word	0x00000000
	.align		4
        /*001c*/ 	.word	0xfffffffd
	.align		4
        /*0020*/ 	.word	0x00000000
	.align		4
        /*0024*/ 	.word	0xfffffffc


//--------------------- .nv.constant4             --------------------------
	.section	.nv.constant4,"a",@progbits
	.align	8
	.align		8
.nv.constant4:
        /*0000*/ 	.dword	__assertfail
	.align		8
        /*0008*/ 	.dword	assertFunc_0
	.align		8
        /*0010*/ 	.dword	assertFile_0
	.align		8
        /*0018*/ 	.dword	assertMessage_0
	.align		8
        /*0020*/ 	.dword	_$_str


//--------------------- .text.triton_poi_fused__to_copy_cat_index_put_lift_fresh_scatter_add_2 --------------------------
	.section	.text.triton_poi_fused__to_copy_cat_index_put_lift_fresh_scatter_add_2,"ax",@progbits
	.sectionflags	@"SHF_BARRIERS=1"
	.align	128
        .global         triton_poi_fused__to_copy_cat_index_put_lift_fresh_scatter_add_2
        .type           triton_poi_fused__to_copy_cat_index_put_lift_fresh_scatter_add_2,@function
        .size           triton_poi_fused__to_copy_cat_index_put_lift_fresh_scatter_add_2,(.L_x_4 - triton_poi_fused__to_copy_cat_index_put_lift_fresh_scatter_add_2)
        .other          triton_poi_fused__to_copy_cat_index_put_lift_fresh_scatter_add_2,@"STO_CUDA_ENTRY STV_DEFAULT"
triton_poi_fused__to_copy_cat_index_put_lift_fresh_scatter_add_2:
.text.triton_poi_fused__to_copy_cat_index_put_lift_fresh_scatter_add_2:
[----:B------:R-:W0:Y:S01]  /*0000*/  LDC R1, c[0x0][0x28] ;  /* 0x00000a00ff017b82 */ /* 0x000e220000000800 */
[----:B------:R-:W1:Y:S07]  /*0010*/  S2R R2, SR_TID.X ;  /* 0x0000000000027919 */ /* 0x000e6e0000002100 */
[----:B------:R-:W2:Y:S01]  /*0020*/  LDC.64 R6, c[0x0][0x218] ;  /* 0x00008600ff067b82 */ /* 0x000ea20000000a00 */
[----:B------:R-:W-:Y:S01]  /*0030*/  CS2R R22, SRZ ;  /* 0x0000000000167805 */ /* 0x000fe2000001ff00 */
[----:B------:R-:W-:Y:S01]  /*0040*/  ULDC.64 UR4, c[0x0][0x208] ;  /* 0x0000820000047ab9 */ /* 0x000fe20000000a00 */
[----:B------:R-:W3:Y:S01]  /*0050*/  S2R R0, SR_CTAID.X ;  /* 0x0000000000007919 */ /* 0x000ee20000002500 */
[----:B------:R-:W-:Y:S01]  /*0060*/  CS2R R24, SRZ ;  /* 0x0000000000187805 */ /* 0x000fe2000001ff00 */
[----:B------:R-:W-:Y:S01]  /*0070*/  IMAD.MOV.U32 R26, RZ, RZ, RZ ;  /* 0x000000ffff1a7224 */ /* 0x000fe200078e00ff */
[----:B------:R-:W-:Y:S01]  /*0080*/  CS2R R20, SRZ ;  /* 0x0000000000147805 */ /* 0x000fe2000001ff00 */
[----:B-1----:R-:W-:Y:S01]  /*0090*/  IMAD.SHL.U32 R2, R2, 0x2, RZ ;  /* 0x0000000202027824 */ /* 0x002fe200078e00ff */
[----:B---3--:R-:W-:-:S04]  /*00a0*/  SHF.R.S32.HI R3, RZ, 0x17, R0 ;  /* 0x00000017ff037819 */ /* 0x008fc80000011400 */
[----:B------:R-:W-:Y:S02]  /*00b0*/  LOP3.LUT R9, R2, 0xfe, RZ, 0xc0, !PT ;  /* 0x000000fe02097812 */ /* 0x000fe400078ec0ff */
[----:B------:R-:W-:Y:S02]  /*00c0*/  SGXT R3, R3, 0x1 ;  /* 0x000000010303781a */ /* 0x000fe40000000200 */
[----:B------:R-:W-:-:S04]  /*00d0*/  PRMT R9, R9, 0x6540, R0 ;  /* 0x0000654009097816 */ /* 0x000fc80000000000 */
[----:B------:R-:W-:Y:S02]  /*00e0*/  SHF.R.S32.HI R2, RZ, 0x1f, R9 ;  /* 0x0000001fff027819 */ /* 0x000fe40000011409 */
[----:B------:R-:W-:Y:S02]  /*00f0*/  LOP3.LUT R8, R9, 0x1, RZ, 0xfc, !PT ;  /* 0x0000000109087812 */ /* 0x000fe400078efcff */
[----:B------:R-:W-:Y:S02]  /*0100*/  LEA.HI R2, R2, R9, RZ, 0x6 ;  /* 0x0000000902027211 */ /* 0x000fe400078f30ff */
[----:B------:R-:W-:Y:S02]  /*0110*/  LEA.HI R3, R3, R8, RZ, 0x6 ;  /* 0x0000000803037211 */ /* 0x000fe400078f30ff */
[----:B------:R-:W-:Y:S02]  /*0120*/  LOP3.LUT R18, R2, 0xffffffc0, RZ, 0xc0, !PT ;  /* 0xffffffc002127812 */ /* 0x000fe400078ec0ff */
[----:B------:R-:W-:-:S02]  /*0130*/  LOP3.LUT R3, R3, 0xffc0, RZ, 0xc0, !PT ;  /* 0x0000ffc003037812 */ /* 0x000fc400078ec0ff */
[----:B------:R-:W-:Y:S01]  /*0140*/  SHF.R.S32.HI R2, RZ, 0x6, R2 ;  /* 0x00000006ff027819 */ /* 0x000fe20000011402 */
[----:B------:R-:W-:Y:S02]  /*0150*/  IMAD.IADD R18, R9, 0x1, -R18 ;  /* 0x0000000109127824 */ /* 0x000fe400078e0a12 */
[----:B------:R-:W-:Y:S02]  /*0160*/  IMAD.IADD R8, R8, 0x1, -R3 ;  /* 0x0000000108087824 */ /* 0x000fe400078e0a03 */
[C---:B------:R-:W-:Y:S01]  /*0170*/  VIADD R4, R18.reuse, 0xffffffe0 ;  /* 0xffffffe012047836 */ /* 0x040fe20000000000 */
[----:B------:R-:W-:Y:S01]  /*0180*/  PRMT R16, R18, 0x8880, RZ ;  /* 0x0000888012107816 */ /* 0x000fe200000000ff */
[----:B------:R-:W-:Y:S01]  /*0190*/  VIADD R10, R8, 0xffffffe0 ;  /* 0xffffffe0080a7836 */ /* 0x000fe20000000000 */
[C---:B------:R-:W-:Y:S01]  /*01a0*/  ISETP.GE.AND P4, PT, R18.reuse, 0x10, PT ;  /* 0x000000101200780c */ /* 0x040fe20003f86270 */
[----:B------:R-:W-:Y:S01]  /*01b0*/  VIADD R13, R18, 0xffffffd0 ;  /* 0xffffffd0120d7836 */ /* 0x000fe20000000000 */
[----:B------:R-:W-:Y:S01]  /*01c0*/  PRMT R5, R4, 0x8880, RZ ;  /* 0x0000888004057816 */ /* 0x000fe200000000ff */
[----:B------:R-:W-:Y:S01]  /*01d0*/  VIADD R14, R8, 0xffffffd0 ;  /* 0xffffffd0080e7836 */ /* 0x000fe20000000000 */
[----:B------:R-:W-:-:S02]  /*01e0*/  PRMT R3, R10, 0x8880, RZ ;  /* 0x000088800a037816 */ /* 0x000fc400000000ff */
[----:B------:R-:W-:Y:S02]  /*01f0*/  PRMT R5, R5, 0x7710, RZ ;  /* 0x0000771005057816 */ /* 0x000fe400000000ff */
[----:B------:R-:W-:Y:S02]  /*0200*/  PRMT R3, R3, 0x7710, RZ ;  /* 0x0000771003037816 */ /* 0x000fe400000000ff */
[----:B------:R-:W-:Y:S02]  /*0210*/  SHF.R.U32.HI R5, RZ, 0xb, R5 ;  /* 0x0000000bff057819 */ /* 0x000fe40000011605 */
[----:B------:R-:W-:Y:S02]  /*0220*/  SHF.R.U32.HI R3, RZ, 0xb, R3 ;  /* 0x0000000bff037819 */ /* 0x000fe40000011603 */
[----:B------:R-:W-:Y:S02]  /*0230*/  LOP3.LUT R5, R5, 0xf, RZ, 0xc0, !PT ;  /* 0x0000000f05057812 */ /* 0x000fe400078ec0ff */
[----:B------:R-:W-:-:S02]  /*0240*/  LOP3.LUT R3, R3, 0xf, RZ, 0xc0, !PT ;  /* 0x0000000f03037812 */ /* 0x000fc400078ec0ff */
[----:B------:R-:W-:Y:S01]  /*0250*/  PRMT R11, R13, 0x8880, RZ ;  /* 0x000088800d0b7816 */ /* 0x000fe200000000ff */
[----:B------:R-:W-:Y:S01]  /*0260*/  IMAD.IADD R5, R4, 0x1, R5 ;  /* 0x0000000104057824 */ /* 0x000fe200078e0205 */
[----:B------:R-:W-:Y:S01]  /*0270*/  PRMT R12, R14, 0x8880, RZ ;  /* 0x000088800e0c7816 */ /* 0x000fe200000000ff */
[----:B------:R-:W-:Y:S01]  /*0280*/  IMAD.IADD R3, R10, 0x1, R3 ;  /* 0x000000010a037824 */ /* 0x000fe200078e0203 */
[----:B------:R-:W-:Y:S02]  /*0290*/  PRMT R11, R11, 0x7710, RZ ;  /* 0x000077100b0b7816 */ /* 0x000fe400000000ff */
[----:B------:R-:W-:Y:S02]  /*02a0*/  LOP3.LUT R5, R5, 0xf0, RZ, 0xc0, !PT ;  /* 0x000000f005057812 */ /* 0x000fe400078ec0ff */
[----:B------:R-:W-:Y:S02]  /*02b0*/  PRMT R12, R12, 0x7710, RZ ;  /* 0x000077100c0c7816 */ /* 0x000fe400000000ff */
[----:B------:R-:W-:Y:S01]  /*02c0*/  SHF.R.U32.HI R11, RZ, 0xb, R11 ;  /* 0x0000000bff0b7819 */ /* 0x000fe2000001160b */
[----:B------:R-:W-:Y:S01]  /*02d0*/  IMAD.MOV R5, RZ, RZ, -R5 ;  /* 0x000000ffff057224 */ /* 0x000fe200078e0a05 */
[----:B------:R-:W-:-:S02]  /*02e0*/  SHF.R.U32.HI R15, RZ, 0xb, R12 ;  /* 0x0000000bff0f7819 */ /* 0x000fc4000001160c */
[----:B------:R-:W-:Y:S02]  /*02f0*/  LOP3.LUT R12, R11, 0xf, RZ, 0xc0, !PT ;  /* 0x0000000f0b0c7812 */ /* 0x000fe400078ec0ff */
[----:B------:R-:W-:Y:S02]  /*0300*/  PRMT R5, R5, 0x7710, RZ ;  /* 0x0000771005057816 */ /* 0x000fe400000000ff */
[----:B------:R-:W-:Y:S02]  /*0310*/  LOP3.LUT R15, R15, 0xf, RZ, 0xc0, !PT ;  /* 0x0000000f0f0f7812 */ /* 0x000fe400078ec0ff */
[----:B------:R-:W-:Y:S01]  /*0320*/  LOP3.LUT R43, R18, 0xfffffff0, RZ, 0xc0, !PT ;  /* 0xfffffff0122b7812 */ /* 0x000fe200078ec0ff */
[----:B------:R-:W-:Y:S01]  /*0330*/  IMAD.IADD R4, R4, 0x1, R5 ;  /* 0x0000000104047824 */ /* 0x000fe200078e0205 */
[----:B------:R-:W-:Y:S01]  /*0340*/  LOP3.LUT R5, R3, 0xf0, RZ, 0xc0, !PT ;  /* 0x000000f003057812 */ /* 0x000fe200078ec0ff */
[----:B------:R-:W-:Y:S01]  /*0350*/  IMAD.IADD R15, R14, 0x1, R15 ;  /* 0x000000010e0f7824 */ /* 0x000fe200078e020f */
[----:B------:R-:W-:-:S02]  /*0360*/  PRMT R3, R16, 0x7710, RZ ;  /* 0x0000771010037816 */ /* 0x000fc400000000ff */
[----:B------:R-:W-:Y:S01]  /*0370*/  ISETP.LT.AND P0, PT, R9, 0x100, !P4 ;  /* 0x000001000900780c */ /* 0x000fe20006701270 */
[----:B------:R-:W-:Y:S01]  /*0380*/  IMAD.MOV R5, RZ, RZ, -R5 ;  /* 0x000000ffff057224 */ /* 0x000fe200078e0a05 */
[----:B------:R-:W-:Y:S02]  /*0390*/  SHF.R.U32.HI R3, RZ, 0xb, R3 ;  /* 0x0000000bff037819 */ /* 0x000fe40000011603 */
[----:B------:R-:W-:Y:S02]  /*03a0*/  LOP3.LUT R15, R15, 0xf0, RZ, 0xc0, !PT ;  /* 0x000000f00f0f7812 */ /* 0x000fe400078ec0ff */
[----:B------:R-:W-:Y:S01]  /*03b0*/  PRMT R11, R5, 0x7710, RZ ;  /* 0x00007710050b7816 */ /* 0x000fe200000000ff */
[----:B------:R-:W-:Y:S01]  /*03c0*/  IMAD.IADD R5, R13, 0x1, R12 ;  /* 0x000000010d057824 */ /* 0x000fe200078e020c */
[----:B------:R-:W-:Y:S01]  /*03d0*/  LOP3.LUT R3, R3, 0xf, RZ, 0xc0, !PT ;  /* 0x0000000f03037812 */ /* 0x000fe200078ec0ff */
[----:B------:R-:W-:Y:S01]  /*03e0*/  IMAD.MOV R15, RZ, RZ, -R15 ;  /* 0x000000ffff0f7224 */ /* 0x000fe200078e0a0f */
[----:B------:R-:W-:Y:S01]  /*03f0*/  ISETP.NE.AND P5, PT, R43, 0x20, PT ;  /* 0x000000202b00780c */ /* 0x000fe20003fa5270 */
[----:B------:R-:W-:Y:S01]  /*0400*/  IMAD.IADD R12, R10, 0x1, R11 ;  /* 0x000000010a0c7824 */ /* 0x000fe200078e020b */
[----:B------:R-:W-:Y:S01]  /*0410*/  LOP3.LUT R5, R5, 0xf0, RZ, 0xc0, !PT ;  /* 0x000000f005057812 */ /* 0x000fe200078ec0ff */
[----:B------:R-:W-:Y:S01]  /*0420*/  IMAD.IADD R3, R18, 0x1, R3 ;  /* 0x0000000112037824 */ /* 0x000fe200078e0203 */
[----:B------:R-:W-:-:S02]  /*0430*/  PRMT R15, R15, 0x7710, RZ ;  /* 0x000077100f0f7816 */ /* 0x000fc400000000ff */
[----:B------:R-:W-:Y:S01]  /*0440*/  LOP3.LUT R4, R4, 0xffff, RZ, 0xc0, !PT ;  /* 0x0000ffff04047812 */ /* 0x000fe200078ec0ff */
[----:B------:R-:W-:Y:S01]  /*0450*/  IMAD.MOV R10, RZ, RZ, -R5 ;  /* 0x000000ffff0a7224 */ /* 0x000fe200078e0a05 */
[----:B------:R-:W-:Y:S01]  /*0460*/  LOP3.LUT R3, R3, 0xf0, RZ, 0xc0, !PT ;  /* 0x000000f003037812 */ /* 0x000fe200078ec0ff */
[----:B------:R-:W-:Y:S01]  /*0470*/  IMAD.SHL.U32 R5, R2, 0x20, RZ ;  /* 0x0000002002057824 */ /* 0x000fe200078e00ff */
[----:B------:R-:W-:Y:S01]  /*0480*/  ISETP.LT.AND P2, PT, R9, 0x100, !P5 ;  /* 0x000001000900780c */ /* 0x000fe20006f41270 */
[----:B------:R-:W-:Y:S01]  /*0490*/  IMAD.IADD R30, R14, 0x1, R15 ;  /* 0x000000010e1e7824 */ /* 0x000fe200078e020f */
[----:B------:R-:W-:Y:S01]  /*04a0*/  PRMT R2, R10, 0x7710, RZ ;  /* 0x000077100a027816 */ /* 0x000fe200000000ff */
[----:B------:R-:W-:Y:S01]  /*04b0*/  IMAD.MOV R3, RZ, RZ, -R3 ;  /* 0x000000ffff037224 */ /* 0x000fe200078e0a03 */
[----:B------:R-:W1:Y:S01]  /*04c0*/  LDC.64 R10, c[0x0][0x210] ;  /* 0x00008400ff0a7b82 */ /* 0x000e620000000a00 */
[----:B--2---:R-:W-:Y:S01]  /*04d0*/  IMAD.WIDE R6, R5, 0x4, R6 ;  /* 0x0000000405067825 */ /* 0x004fe200078e0206 */
[----:B------:R-:W-:-:S02]  /*04e0*/  PRMT R17, R4, 0x8880, RZ ;  /* 0x0000888004117816 */ /* 0x000fc400000000ff */
[----:B------:R-:W-:Y:S01]  /*04f0*/  PRMT R3, R3, 0x7710, RZ ;  /* 0x0000771003037816 */ /* 0x000fe200000000ff */
[----:B------:R-:W-:Y:S01]  /*0500*/  IMAD.IADD R27, R13, 0x1, R2 ;  /* 0x000000010d1b7824 */ /* 0x000fe200078e0202 */
[----:B------:R-:W-:-:S03]  /*0510*/  LOP3.LUT R12, R12, 0xffff, RZ, 0xc0, !PT ;  /* 0x0000ffff0c0c7812 */ /* 0x000fc600078ec0ff */
[----:B------:R-:W-:Y:S01]  /*0520*/  IMAD.IADD R2, R18, 0x1, R3 ;  /* 0x0000000112027824 */ /* 0x000fe200078e0203 */
[----:B------:R-:W-:-:S04]  /*0530*/  PRMT R33, R12, 0x8880, RZ ;  /* 0x000088800c217816 */ /* 0x000fc800000000ff */
[----:B------:R-:W-:-:S04]  /*0540*/  LOP3.LUT R2, R2, 0xffff, RZ, 0xc0, !PT ;  /* 0x0000ffff02027812 */ /* 0x000fc800078ec0ff */
[----:B------:R-:W-:-:S05]  /*0550*/  PRMT R15, R2, 0x8880, RZ ;  /* 0x00008880020f7816 */ /* 0x000fca00000000ff */
[----:B-1----:R-:W-:-:S04]  /*0560*/  IMAD.WIDE R2, R15, 0x4, R10 ;  /* 0x000000040f027825 */ /* 0x002fc800078e020a */
[----:B------:R-:W-:Y:S01]  /*0570*/  IMAD.WIDE R14, R15, 0x4, R6 ;  /* 0x000000040f0e7825 */ /* 0x000fe200078e0206 */
[----:B------:R-:W2:Y:S03]  /*0580*/  @P0 LDG.E.EL R23, desc[UR4][R2.64+0x40] ;  /* 0x0000400402170981 */ /* 0x000ea6000c2e1900 */
[C---:B------:R-:W-:Y:S01]  /*0590*/  IMAD.WIDE R4, R17.reuse, 0x4, R10 ;  /* 0x0000000411047825 */ /* 0x040fe200078e020a */
[----:B------:R-:W3:Y:S03]  /*05a0*/  @P0 LDG.E.EL R22, desc[UR4][R14.64+0x40] ;  /* 0x000040040e160981 */ /* 0x000ee6000c2e1900 */
[----:B------:R-:W-:Y:S01]  /*05b0*/  IMAD.WIDE R16, R17, 0x4, R6 ;  /* 0x0000000411107825 */ /* 0x000fe200078e0206 */
[----:B------:R-:W4:Y:S01]  /*05c0*/  @P2 LDG.E.EL R25, desc[UR4][R4.64+0x40] ;  /* 0x0000400404192981 */ /* 0x000f22000c2e1900 */
[----:B------:R-:W-:-:S02]  /*05d0*/  CS2R R28, SRZ ;  /* 0x00000000001c7805 */ /* 0x000fc4000001ff00 */
[----:B------:R-:W-:Y:S01]  /*05e0*/  ISETP.GT.AND P1, PT, R18, 0x2f, PT ;  /* 0x0000002f1200780c */ /* 0x000fe20003f24270 */
[C---:B------:R-:W-:Y:S01]  /*05f0*/  IMAD.WIDE R12, R33.reuse, 0x4, R10 ;  /* 0x00000004210c7825 */ /* 0x040fe200078e020a */
[----:B------:R-:W5:Y:S03]  /*0600*/  @P2 LDG.E.EL R26, desc[UR4][R16.64+0x40] ;  /* 0x00004004101a2981 */ /* 0x000f66000c2e1900 */
[----:B------:R-:W-:Y:S01]  /*0610*/  IMAD.MOV.U32 R19, RZ, RZ, RZ ;  /* 0x000000ffff137224 */ /* 0x000fe200078e00ff */
[----:B------:R1:W5:Y:S04]  /*0620*/  @P2 LDG.E.EL R21, desc[UR4][R4.64] ;  /* 0x0000000404152981 */ /* 0x000368000c2e1900 */
[----:B------:R-:W5:Y:S01]  /*0630*/  @P2 LDG.E.EL R24, desc[UR4][R16.64] ;  /* 0x0000000410182981 */ /* 0x000f62000c2e1900 */
[----:B------:R-:W-:Y:S01]  /*0640*/  IMAD.WIDE R32, R33, 0x4, R6 ;  /* 0x0000000421207825 */ /* 0x000fe200078e0206 */
[----:B------:R-:W-:-:S02]  /*0650*/  LOP3.LUT R27, R27, 0xffff, RZ, 0xc0, !PT ;  /* 0x0000ffff1b1b7812 */ /* 0x000fc400078ec0ff */
[----:B------:R-:W-:Y:S01]  /*0660*/  PRMT R31, R8, 0x8880, RZ ;  /* 0x00008880081f7816 */ /* 0x000fe200000000ff */
[----:B------:R-:W5:Y:S01]  /*0670*/  @P2 LDG.E.EL R20, desc[UR4][R12.64+0x40] ;  /* 0x000040040c142981 */ /* 0x000f62000c2e1900 */
[----:B------:R-:W-:Y:S02]  /*0680*/  ISETP.LT.AND P6, PT, R9, 0x100, P1 ;  /* 0x000001000900780c */ /* 0x000fe40000fc1270 */
[----:B-1----:R-:W-:Y:S01]  /*0690*/  PRMT R5, R27, 0x8880, RZ ;  /* 0x000088801b057816 */ /* 0x002fe200000000ff */
[----:B------:R1:W5:Y:S01]  /*06a0*/  @P2 LDG.E.EL R19, desc[UR4][R12.64] ;  /* 0x000000040c132981 */ /* 0x000362000c2e1900 */
[----:B------:R-:W-:Y:S02]  /*06b0*/  LOP3.LUT R30, R30, 0xffff, RZ, 0xc0, !PT ;  /* 0x0000ffff1e1e7812 */ /* 0x000fe400078ec0ff */
[----:B------:R-:W-:Y:S01]  /*06c0*/  PRMT R4, R31, 0x7710, RZ ;  /* 0x000077101f047816 */ /* 0x000fe200000000ff */
[----:B------:R-:W5:Y:S04]  /*06d0*/  @P2 LDG.E.EL R29, desc[UR4][R32.64+0x40] ;  /* 0x00004004201d2981 */ /* 0x000f68000c2e1900 */
[----:B------:R1:W5:Y:S01]  /*06e0*/  @P2 LDG.E.EL R28, desc[UR4][R32.64] ;  /* 0x00000004201c2981 */ /* 0x000362000c2e1900 */
[----:B------:R-:W-:Y:S01]  /*06f0*/  PRMT R39, R30, 0x8880, RZ ;  /* 0x000088801e277816 */ /* 0x000fe200000000ff */
[----:B------:R-:W-:Y:S01]  /*0700*/  IMAD.WIDE R36, R5, 0x4, R10 ;  /* 0x0000000405247825 */ /* 0x000fe200078e020a */
[----:B01----:R-:W-:-:S02]  /*0710*/  SHF.R.U32.HI R12, RZ, 0xb, R4 ;  /* 0x0000000bff0c7819 */ /* 0x003fc40000011604 */
[----:B------:R-:W-:Y:S01]  /*0720*/  CS2R R30, SRZ ;  /* 0x00000000001e7805 */ /* 0x000fe2000001ff00 */
[----:B------:R-:W-:Y:S01]  /*0730*/  IMAD.WIDE R4, R5, 0x4, R6 ;  /* 0x0000000405047825 */ /* 0x000fe200078e0206 */
[----:B------:R-:W-:Y:S02]  /*0740*/  LOP3.LUT R13, R12, 0xf, RZ, 0xc0, !PT ;  /* 0x0000000f0c0d7812 */ /* 0x000fe400078ec0ff */
[----:B------:R-:W-:Y:S01]  /*0750*/  CS2R R34, SRZ ;  /* 0x0000000000227805 */ /* 0x000fe2000001ff00 */
[----:B------:R-:W-:Y:S01]  /*0760*/  IMAD.MOV.U32 R27, RZ, RZ, RZ ;  /* 0x000000ffff1b7224 */ /* 0x000fe200078e00ff */
[----:B------:R-:W5:Y:S01]  /*0770*/  @P6 LDG.E.EL R31, desc[UR4][R36.64+0x40] ;  /* 0x00004004241f6981 */ /* 0x000f62000c2e1900 */
[----:B------:R-:W-:-:S03]  /*0780*/  IMAD.IADD R13, R8, 0x1, R13 ;  /* 0x00000001080d7824 */ /* 0x000fc600078e020d */
[----:B------:R-:W5:Y:S04]  /*0790*/  @P6 LDG.E.EL R30, desc[UR4][R4.64+0x40] ;  /* 0x00004004041e6981 */ /* 0x000f68000c2e1900 */
[----:B------:R0:W5:Y:S04]  /*07a0*/  @P6 LDG.E.EL R27, desc[UR4][R36.64] ;  /* 0x00000004241b6981 */ /* 0x000168000c2e1900 */
[----:B------:R1:W5:Y:S01]  /*07b0*/  @P6 LDG.E.EL R35, desc[UR4][R4.64] ;  /* 0x0000000404236981 */ /* 0x000362000c2e1900 */
[----:B------:R-:W-:Y:S02]  /*07c0*/  LOP3.LUT R38, R13, 0xf0, RZ, 0xc0, !PT ;  /* 0x000000f00d267812 */ /* 0x000fe400078ec0ff */
[----:B------:R-:W-:Y:S01]  /*07d0*/  CS2R R32, SRZ ;  /* 0x0000000000207805 */ /* 0x000fe2000001ff00 */
[C---:B------:R-:W-:Y:S01]  /*07e0*/  IMAD.WIDE R16, R39.reuse, 0x4, R10 ;  /* 0x0000000427107825 */ /* 0x040fe200078e020a */
[----:B------:R0:W5:Y:S03]  /*07f0*/  @P0 LDG.E.EL R34, desc[UR4][R2.64] ;  /* 0x0000000402220981 */ /* 0x000166000c2e1900 */
[----:B------:R-:W-:Y:S01]  /*0800*/  IMAD.WIDE R12, R39, 0x4, R6 ;  /* 0x00000004270c7825 */ /* 0x000fe200078e0206 */
[----:B------:R-:W5:Y:S03]  /*0810*/  @P6 LDG.E.EL R33, desc[UR4][R16.64+0x40] ;  /* 0x0000400410216981 */ /* 0x000f66000c2e1900 */
[----:B------:R-:W-:Y:S01]  /*0820*/  IMAD.MOV R41, RZ, RZ, -R38 ;  /* 0x000000ffff297224 */ /* 0x000fe200078e0a26 */
[----:B------:R-:W-:Y:S01]  /*0830*/  CS2R R38, SRZ ;  /* 0x0000000000267805 */ /* 0x000fe2000001ff00 */
[----:B------:R-:W5:Y:S03]  /*0840*/  @P6 LDG.E.EL R32, desc[UR4][R12.64+0x40] ;  /* 0x000040040c206981 */ /* 0x000f66000c2e1900 */
[----:B------:R-:W-:-:S02]  /*0850*/  PRMT R41, R41, 0x7710, RZ ;  /* 0x0000771029297816 */ /* 0x000fc400000000ff */
[----:B------:R1:W5:Y:S04]  /*0860*/  @P6 LDG.E.EL R38, desc[UR4][R16.64] ;  /* 0x0000000410266981 */ /* 0x000368000c2e1900 */
[----:B------:R5:W5:Y:S01]  /*0870*/  @P6 LDG.E.EL R39, desc[UR4][R12.64] ;  /* 0x000000040c276981 */ /* 0x000b62000c2e1900 */
[----:B0-----:R-:W-:Y:S02]  /*0880*/  IMAD.IADD R36, R8, 0x1, R41 ;  /* 0x0000000108247824 */ /* 0x001fe400078e0229 */
[----:B------:R-:W-:-:S03]  /*0890*/  IMAD.MOV.U32 R37, RZ, RZ, RZ ;  /* 0x000000ffff257224 */ /* 0x000fc600078e00ff */
[----:B------:R-:W-:Y:S02]  /*08a0*/  LOP3.LUT R36, R36, 0xffff, RZ, 0xc0, !PT ;  /* 0x0000ffff24247812 */ /* 0x000fe400078ec0ff */
[----:B------:R-:W-:Y:S01]  /*08b0*/  CS2R R40, SRZ ;  /* 0x0000000000287805 */ /* 0x000fe2000001ff00 */
[----:B------:R0:W5:Y:S01]  /*08c0*/  @P0 LDG.E.EL R37, desc[UR4][R14.64] ;  /* 0x000000040e250981 */ /* 0x000162000c2e1900 */
[----:B------:R-:W-:-:S05]  /*08d0*/  PRMT R45, R36, 0x8880, RZ ;  /* 0x00008880242d7816 */ /* 0x000fca00000000ff */
[----:B-1----:R-:W-:-:S04]  /*08e0*/  IMAD.WIDE R4, R45, 0x4, R10 ;  /* 0x000000042d047825 */ /* 0x002fc800078e020a */
[----:B------:R-:W-:Y:S01]  /*08f0*/  IMAD.WIDE R2, R45, 0x4, R6 ;  /* 0x000000042d027825 */ /* 0x000fe200078e0206 */
[----:B------:R-:W5:Y:S04]  /*0900*/  @P0 LDG.E.EL R41, desc[UR4][R4.64+0x40] ;  /* 0x0000400404290981 */ /* 0x000f68000c2e1900 */
[----:B------:R-:W5:Y:S01]  /*0910*/  @P0 LDG.E.EL R40, desc[UR4][R2.64+0x40] ;  /* 0x0000400402280981 */ /* 0x000f62000c2e1900 */
[----:B------:R-:W-:Y:S02]  /*0920*/  VIADD R18, R18, 0xfffffff0 ;  /* 0xfffffff012127836 */ /* 0x000fe40000000000 */
[----:B------:R-:W-:-:S05]  /*0930*/  VIADD R17, R8, 0xfffffff0 ;  /* 0xfffffff008117836 */ /* 0x000fca0000000000 */
[----:B------:R-:W-:-:S04]  /*0940*/  PRMT R8, R17, 0x8880, RZ ;  /* 0x0000888011087816 */ /* 0x000fc800000000ff */
[----:B------:R-:W-:-:S04]  /*0950*/  PRMT R8, R8, 0x7710, RZ ;  /* 0x0000771008087816 */ /* 0x000fc800000000ff */
[----:B------:R-:W-:-:S04]  /*0960*/  SHF.R.U32.HI R8, RZ, 0xb, R8 ;  /* 0x0000000bff087819 */ /* 0x000fc80000011608 */
[----:B------:R-:W-:-:S05]  /*0970*/  LOP3.LUT R8, R8, 0xf, RZ, 0xc0, !PT ;  /* 0x0000000f08087812 */ /* 0x000fca00078ec0ff */
[----:B------:R-:W-:Y:S02]  /*0980*/  IMAD.IADD R8, R17, 0x1, R8 ;  /* 0x0000000111087824 */ /* 0x000fe400078e0208 */
[----:B------:R-:W-:Y:S01]  /*0990*/  IMAD.MOV.U32 R16, RZ, RZ, RZ ;  /* 0x000000ffff107224 */ /* 0x000fe200078e00ff */
[----:B--2---:R-:W-:Y:S02]  /*09a0*/  SEL R23, R23, RZ, P0 ;  /* 0x000000ff17177207 */ /* 0x004fe40000000000 */
[----:B---3--:R-:W-:-:S05]  /*09b0*/  SEL R22, R22, RZ, P0 ;  /* 0x000000ff16167207 */ /* 0x008fca0000000000 */
[----:B------:R-:W-:Y:S01]  /*09c0*/  FADD R36, R23, R22 ;  /* 0x0000001617247221 */ /* 0x000fe20000000000 */
[----:B----4-:R-:W-:Y:S02]  /*09d0*/  SEL R22, R25, RZ, P2 ;  /* 0x000000ff19167207 */ /* 0x010fe40001000000 */
[----:B-----5:R-:W-:-:S05]  /*09e0*/  SEL R13, R26, RZ, P2 ;  /* 0x000000ff1a0d7207 */ /* 0x020fca0001000000 */
[----:B------:R-:W-:Y:S01]  /*09f0*/  FADD R22, R22, R13 ;  /* 0x0000000d16167221 */ /* 0x000fe20000000000 */
[----:B------:R-:W-:Y:S02]  /*0a00*/  SEL R12, R21, RZ, P2 ;  /* 0x000000ff150c7207 */ /* 0x000fe40001000000 */
[----:B------:R-:W-:-:S03]  /*0a10*/  SEL R13, R24, RZ, P2 ;  /* 0x000000ff180d7207 */ /* 0x000fc60001000000 */
[----:B------:R-:W1:Y:S02]  /*0a20*/  FRND.FTZ.FLOOR R22, R22 ;  /* 0x0000001600167307 */ /* 0x000e640000215000 */
[----:B------:R-:W-:-:S06]  /*0a30*/  FADD R12, R12, R13 ;  /* 0x0000000d0c0c7221 */ /* 0x000fcc0000000000 */
[----:B------:R-:W2:Y:S01]  /*0a40*/  FRND.FTZ.FLOOR R12, R12 ;  /* 0x0000000c000c7307 */ /* 0x000ea20000215000 */
[----:B------:R-:W-:Y:S02]  /*0a50*/  SEL R20, R20, RZ, P2 ;  /* 0x000000ff14147207 */ /* 0x000fe40001000000 */
[----:B------:R-:W-:Y:S02]  /*0a60*/  SEL R29, R29, RZ, P2 ;  /* 0x000000ff1d1d7207 */ /* 0x000fe40001000000 */
[----:B------:R-:W-:Y:S02]  /*0a70*/  SEL R13, R19, RZ, P2 ;  /* 0x000000ff130d7207 */ /* 0x000fe40001000000 */
[----:B------:R-:W-:Y:S02]  /*0a80*/  SEL R28, R28, RZ, P2 ;  /* 0x000000ff1c1c7207 */ /* 0x000fe40001000000 */
[----:B-1----:R-:W-:Y:S01]  /*0a90*/  FSETP.GTU.AND P2, PT, R22, RZ, PT ;  /* 0x000000ff1600720b */ /* 0x002fe20003f4c000 */
[----:B------:R-:W-:-:S03]  /*0aa0*/  FADD R23, R20, R29 ;  /* 0x0000001d14177221 */ /* 0x000fc60000000000 */
[----:B------:R-:W-:Y:S01]  /*0ab0*/  FSEL R25, R22, RZ, P2 ;  /* 0x000000ff16197208 */ /* 0x000fe20001000000 */
[----:B------:R-:W-:Y:S01]  /*0ac0*/  FADD R13, R13, R28 ;  /* 0x0000001c0d0d7221 */ /* 0x000fe20000000000 */
[----:B--2---:R-:W-:Y:S02]  /*0ad0*/  FADD R24, R12, 1 ;  /* 0x3f8000000c187421 */ /* 0x004fe40000000000 */
[----:B------:R-:W-:Y:S02]  /*0ae0*/  FSETP.GEU.AND P2, PT, R25, 3, PT ;  /* 0x404000001900780b */ /* 0x000fe40003f4e000 */
[----:B------:R-:W-:Y:S02]  /*0af0*/  SEL R26, R31, RZ, P6 ;  /* 0x000000ff1f1a7207 */ /* 0x000fe40003000000 */
[----:B0-----:R-:W-:Y:S01]  /*0b00*/  SEL R15, R30, RZ, P6 ;  /* 0x000000ff1e0f7207 */ /* 0x001fe20003000000 */
[----:B------:R-:W0:Y:S01]  /*0b10*/  FRND.FTZ.FLOOR R23, R23 ;  /* 0x0000001700177307 */ /* 0x000e220000215000 */
[----:B------:R-:W-:-:S02]  /*0b20*/  FSETP.GTU.AND P3, PT, R24, RZ, PT ;  /* 0x000000ff1800720b */ /* 0x000fc40003f6c000 */
[----:B------:R-:W-:Y:S01]  /*0b30*/  SEL R27, R27, RZ, P6 ;  /* 0x000000ff1b1b7207 */ /* 0x000fe20003000000 */
[----:B------:R-:W-:Y:S01]  /*0b40*/  FADD R26, R26, R15 ;  /* 0x0000000f1a1a7221 */ /* 0x000fe20000000000 */
[----:B------:R-:W-:Y:S02]  /*0b50*/  FSEL R28, R24, RZ, P3 ;  /* 0x000000ff181c7208 */ /* 0x000fe40001800000 */
[----:B------:R-:W-:Y:S01]  /*0b60*/  SEL R12, R35, RZ, P6 ;  /* 0x000000ff230c7207 */ /* 0x000fe20003000000 */
[----:B------:R-:W1:Y:S01]  /*0b70*/  FRND.FTZ.FLOOR R13, R13 ;  /* 0x0000000d000d7307 */ /* 0x000e620000215000 */
[----:B------:R-:W-:-:S03]  /*0b80*/  FSETP.NAN.AND P3, PT, R25, R25, PT ;  /* 0x000000191900720b */ /* 0x000fc60003f68000 */
[----:B------:R-:W-:Y:S01]  /*0b90*/  FADD R27, R27, R12 ;  /* 0x0000000c1b1b7221 */ /* 0x000fe20000000000 */
[----:B------:R-:W-:Y:S02]  /*0ba0*/  @P2 FSEL R25, R25, 3, P3 ;  /* 0x4040000019192808 */ /* 0x000fe40001800000 */
[----:B------:R-:W-:Y:S01]  /*0bb0*/  FSETP.GEU.AND P3, PT, R28, 3, PT ;  /* 0x404000001c00780b */ /* 0x000fe20003f6e000 */
[----:B------:R-:W2:Y:S01]  /*0bc0*/  FRND.FTZ.FLOOR R26, R26 ;  /* 0x0000001a001a7307 */ /* 0x000ea20000215000 */
[----:B------:R-:W-:Y:S02]  /*0bd0*/  SEL R33, R33, RZ, P6 ;  /* 0x000000ff21217207 */ /* 0x000fe40003000000 */
[----:B------:R-:W-:-:S05]  /*0be0*/  SEL R32, R32, RZ, P6 ;  /* 0x000000ff20207207 */ /* 0x000fca0003000000 */
[----:B------:R-:W3:Y:S01]  /*0bf0*/  FRND.FTZ.FLOOR R27, R27 ;  /* 0x0000001b001b7307 */ /* 0x000ee20000215000 */
[----:B0-----:R-:W-:Y:S01]  /*0c00*/  FSETP.GTU.AND P2, PT, R23, RZ, PT ;  /* 0x000000ff1700720b */ /* 0x001fe20003f4c000 */
[----:B-1----:R-:W-:Y:S01]  /*0c10*/  FADD R29, R13, 1 ;  /* 0x3f8000000d1d7421 */ /* 0x002fe20000000000 */
[----:B------:R-:W-:Y:S01]  /*0c20*/  SEL R38, R38, RZ, P6 ;  /* 0x000000ff26267207 */ /* 0x000fe20003000000 */
[----:B------:R-:W-:Y:S01]  /*0c30*/  FADD R30, R33, R32 ;  /* 0x00000020211e7221 */ /* 0x000fe20000000000 */
[----:B------:R-:W-:Y:S02]  /*0c40*/  SEL R39, R39, RZ, P6 ;  /* 0x000000ff27277207 */ /* 0x000fe40003000000 */
[----:B------:R-:W-:Y:S02]  /*0c50*/  FSETP.NAN.AND P6, PT, R28, R28, PT ;  /* 0x0000001c1c00720b */ /* 0x000fe40003fc8000 */
[----:B------:R-:W-:Y:S02]  /*0c60*/  FSEL R32, R23, RZ, P2 ;  /* 0x000000ff17207208 */ /* 0x000fe40001000000 */
[----:B------:R-:W-:-:S02]  /*0c70*/  FSETP.GTU.AND P2, PT, R29, RZ, PT ;  /* 0x000000ff1d00720b */ /* 0x000fc40003f4c000 */
[----:B------:R-:W-:Y:S02]  /*0c80*/  @P3 FSEL R28, R28, 3, P6 ;  /* 0x404000001c1c3808 */ /* 0x000fe40003000000 */
[----:B--2---:R-:W-:Y:S02]  /*0c90*/  FSETP.GTU.AND P6, PT, R26, RZ, PT ;  /* 0x000000ff1a00720b */ /* 0x004fe40003fcc000 */
[----:B------:R-:W-:Y:S02]  /*0ca0*/  FSETP.GEU.AND P3, PT, R32, 3, PT ;  /* 0x404000002000780b */ /* 0x000fe40003f6e000 */
[----:B------:R-:W-:Y:S01]  /*0cb0*/  FSEL R31, R29, RZ, P2 ;  /* 0x000000ff1d1f7208 */ /* 0x000fe20001000000 */
[----:B------:R-:W0:Y:S01]  /*0cc0*/  FRND.FTZ.FLOOR R30, R30 ;  /* 0x0000001e001e7307 */ /* 0x000e220000215000 */
[----:B---3--:R-:W-:Y:S02]  /*0cd0*/  FSETP.GTU.AND P2, PT, R27, RZ, PT ;  /* 0x000000ff1b00720b */ /* 0x008fe40003f4c000 */
[----:B------:R-:W-:-:S02]  /*0ce0*/  FSEL R33, R26, RZ, P6 ;  /* 0x000000ff1a217208 */ /* 0x000fc40003000000 */
[----:B------:R-:W-:Y:S02]  /*0cf0*/  FSETP.GEU.AND P6, PT, R31, 3, PT ;  /* 0x404000001f00780b */ /* 0x000fe40003fce000 */
[----:B------:R-:W-:Y:S02]  /*0d00*/  SEL R12, R34, RZ, P0 ;  /* 0x000000ff220c7207 */ /* 0x000fe40000000000 */
[----:B------:R-:W-:Y:S02]  /*0d10*/  FSEL R34, R27, RZ, P2 ;  /* 0x000000ff1b227208 */ /* 0x000fe40001000000 */
[----:B------:R-:W-:Y:S02]  /*0d20*/  FSETP.NAN.AND P2, PT, R32, R32, PT ;  /* 0x000000202000720b */ /* 0x000fe40003f48000 */
[----:B------:R-:W-:Y:S01]  /*0d30*/  SEL R37, R37, RZ, P0 ;  /* 0x000000ff25257207 */ /* 0x000fe20000000000 */
[----:B------:R-:W-:Y:S01]  /*0d40*/  FADD R35, R38, R39 ;  /* 0x0000002726237221 */ /* 0x000fe20000000000 */
[----:B------:R-:W-:-:S02]  /*0d50*/  @P3 FSEL R32, R32, 3, P2 ;  /* 0x4040000020203808 */ /* 0x000fc40001000000 */
[----:B------:R-:W-:Y:S02]  /*0d60*/  FSETP.NAN.AND P3, PT, R31, R31, PT ;  /* 0x0000001f1f00720b */ /* 0x000fe40003f68000 */
[----:B------:R-:W-:Y:S01]  /*0d70*/  FSETP.GEU.AND P2, PT, R33, 3, PT ;  /* 0x404000002100780b */ /* 0x000fe20003f4e000 */
[----:B------:R-:W-:Y:S01]  /*0d80*/  FADD R12, R12, R37 ;  /* 0x000000250c0c7221 */ /* 0x000fe20000000000 */
[----:B------:R-:W-:Y:S02]  /*0d90*/  SEL R41, R41, RZ, P0 ;  /* 0x000000ff29297207 */ /* 0x000fe40000000000 */
[----:B------:R-:W-:Y:S02]  /*0da0*/  SEL R40, R40, RZ, P0 ;  /* 0x000000ff28287207 */ /* 0x000fe40000000000 */
[----:B------:R-:W-:Y:S01]  /*0db0*/  @P6 FSEL R31, R31, 3, P3 ;  /* 0x404000001f1f6808 */ /* 0x000fe20001800000 */
[----:B------:R-:W1:Y:S01]  /*0dc0*/  FRND.FTZ.FLOOR R36, R36 ;  /* 0x0000002400247307 */ /* 0x000e620000215000 */
[----:B0-----:R-:W-:-:S02]  /*0dd0*/  FSETP.GTU.AND P6, PT, R30, RZ, PT ;  /* 0x000000ff1e00720b */ /* 0x001fc40003fcc000 */
[----:B------:R-:W-:Y:S01]  /*0de0*/  FSETP.GEU.AND P3, PT, R34, 3, PT ;  /* 0x404000002200780b */ /* 0x000fe20003f6e000 */
[----:B------:R-:W-:Y:S01]  /*0df0*/  FADD R40, R41, R40 ;  /* 0x0000002829287221 */ /* 0x000fe20000000000 */
[----:B------:R-:W-:-:S03]  /*0e00*/  FSEL R37, R30, RZ, P6 ;  /* 0x000000ff1e257208 */ /* 0x000fc60003000000 */
[----:B------:R-:W0:Y:S01]  /*0e10*/  FRND.FTZ.FLOOR R35, R35 ;  /* 0x0000002300237307 */ /* 0x000e220000215000 */
[----:B------:R-:W-:-:S07]  /*0e20*/  FSETP.NAN.AND P6, PT, R33, R33, PT ;  /* 0x000000212100720b */ /* 0x000fce0003fc8000 */
[----:B------:R-:W2:Y:S01]  /*0e30*/  FRND.FTZ.FLOOR R12, R12 ;  /* 0x0000000c000c7307 */ /* 0x000ea20000215000 */
[----:B------:R-:W-:Y:S02]  /*0e40*/  @P2 FSEL R33, R33, 3, P6 ;  /* 0x4040000021212808 */ /* 0x000fe40003000000 */
[----:B------:R-:W-:Y:S02]  /*0e50*/  FSETP.GEU.AND P2, PT, R37, 3, PT ;  /* 0x404000002500780b */ /* 0x000fe40003f4e000 */
[----:B------:R-:W-:-:S03]  /*0e60*/  FSETP.NAN.AND P6, PT, R34, R34, PT ;  /* 0x000000222200720b */ /* 0x000fc60003fc8000 */
[----:B------:R3:W4:Y:S01]  /*0e70*/  FRND.FTZ.FLOOR R39, R40 ;  /* 0x0000002800277307 */ /* 0x0007220000215000 */
[----:B------:R-:W-:Y:S01]  /*0e80*/  PRMT R13, R18, 0x8880, RZ ;  /* 0x00008880120d7816 */ /* 0x000fe200000000ff */
[----:B-1----:R-:W-:Y:S01]  /*0e90*/  FADD R36, R36, 1 ;  /* 0x3f80000024247421 */ /* 0x002fe20000000000 */
[----:B------:R-:W-:Y:S02]  /*0ea0*/  @P3 FSEL R34, R34, 3, P6 ;  /* 0x4040000022223808 */ /* 0x000fe40003000000 */
[----:B0-----:R-:W-:Y:S02]  /*0eb0*/  FSETP.GTU.AND P6, PT, R35, RZ, PT ;  /* 0x000000ff2300720b */ /* 0x001fe40003fcc000 */
[----:B------:R-:W-:Y:S01]  /*0ec0*/  PRMT R13, R13, 0x7710, RZ ;  /* 0x000077100d0d7816 */ /* 0x000fe200000000ff */
[----:B--2---:R-:W-:Y:S01]  /*0ed0*/  FADD R38, R12, 1 ;  /* 0x3f8000000c267421 */ /* 0x004fe20000000000 */
[----:B------:R-:W-:Y:S02]  /*0ee0*/  FSETP.NAN.AND P3, PT, R37, R37, PT ;  /* 0x000000252500720b */ /* 0x000fe40003f68000 */
[----:B---3--:R-:W-:-:S02]  /*0ef0*/  FSEL R40, R35, RZ, P6 ;  /* 0x000000ff23287208 */ /* 0x008fc40003000000 */
[----:B------:R-:W-:Y:S02]  /*0f00*/  SHF.R.U32.HI R13, RZ, 0xb, R13 ;  /* 0x0000000bff0d7819 */ /* 0x000fe4000001160d */
[----:B------:R-:W-:Y:S01]  /*0f10*/  FSETP.GTU.AND P6, PT, R36, RZ, PT ;  /* 0x000000ff2400720b */ /* 0x000fe20003fcc000 */
[----:B----4-:R-:W-:Y:S01]  /*0f20*/  FADD R39, R39, 1 ;  /* 0x3f80000027277421 */ /* 0x010fe20000000000 */
[----:B------:R-:W-:Y:S02]  /*0f30*/  @P2 FSEL R37, R37, 3, P3 ;  /* 0x4040000025252808 */ /* 0x000fe40001800000 */
[----:B------:R-:W-:Y:S02]  /*0f40*/  FSETP.GEU.AND P2, PT, R40, 3, PT ;  /* 0x404000002800780b */ /* 0x000fe40003f4e000 */
[----:B------:R-:W-:Y:S02]  /*0f50*/  FSETP.GTU.AND P3, PT, R38, RZ, PT ;  /* 0x000000ff2600720b */ /* 0x000fe40003f6c000 */
[----:B------:R-:W-:-:S02]  /*0f60*/  LOP3.LUT R13, R13, 0xf, RZ, 0xc0, !PT ;  /* 0x0000000f0d0d7812 */ /* 0x000fc400078ec0ff */
[----:B------:R-:W-:Y:S02]  /*0f70*/  FSEL R41, R36, RZ, P6 ;  /* 0x000000ff24297208 */ /* 0x000fe40003000000 */
[----:B------:R-:W-:Y:S02]  /*0f80*/  FSETP.GTU.AND P6, PT, R39, RZ, PT ;  /* 0x000000ff2700720b */ /* 0x000fe40003fcc000 */
[----:B------:R-:W-:Y:S01]  /*0f90*/  FSEL R42, R38, RZ, P3 ;  /* 0x000000ff262a7208 */ /* 0x000fe20001800000 */
[----:B------:R-:W-:Y:S01]  /*0fa0*/  IMAD.IADD R13, R18, 0x1, R13 ;  /* 0x00000001120d7824 */ /* 0x000fe200078e020d */
[----:B------:R-:W-:Y:S02]  /*0fb0*/  FSETP.GEU.AND P3, PT, R41, 3, PT ;  /* 0x404000002900780b */ /* 0x000fe40003f6e000 */
[----:B------:R-:W-:Y:S02]  /*0fc0*/  FSEL R44, R39, RZ, P6 ;  /* 0x000000ff272c7208 */ /* 0x000fe40003000000 */
[----:B------:R-:W-:-:S02]  /*0fd0*/  FSETP.NAN.AND P6, PT, R40, R40, PT ;  /* 0x000000282800720b */ /* 0x000fc40003fc8000 */
[----:B------:R-:W-:Y:S02]  /*0fe0*/  LOP3.LUT R13, R13, 0xf0, RZ, 0xc0, !PT ;  /* 0x000000f00d0d7812 */ /* 0x000fe400078ec0ff */
[----:B------:R-:W-:Y:S02]  /*0ff0*/  @P2 FSEL R40, R40, 3, P6 ;  /* 0x4040000028282808 */ /* 0x000fe40003000000 */
[C---:B------:R-:W-:Y:S02]  /*1000*/  FSETP.NAN.AND P2, PT, R41.reuse, R41, PT ;  /* 0x000000292900720b */ /* 0x040fe40003f48000 */
[----:B------:R-:W-:Y:S01]  /*1010*/  FSETP.GEU.AND P6, PT, R42, 3, PT ;  /* 0x404000002a00780b */ /* 0x000fe20003fce000 */
[----:B------:R-:W-:Y:S01]  /*1020*/  IMAD.MOV R13, RZ, RZ, -R13 ;  /* 0x000000ffff0d7224 */ /* 0x000fe200078e0a0d */
[----:B------:R-:W-:Y:S02]  /*1030*/  @P3 FSEL R41, R41, 3, P2 ;  /* 0x4040000029293808 */ /* 0x000fe40001000000 */
[----:B------:R-:W-:-:S02]  /*1040*/  FSETP.GEU.AND P2, PT, R44, 3, PT ;  /* 0x404000002c00780b */ /* 0x000fc40003f4e000 */
[----:B------:R-:W-:Y:S02]  /*1050*/  PRMT R13, R13, 0x7710, RZ ;  /* 0x000077100d0d7816 */ /* 0x000fe400000000ff */
[----:B------:R-:W-:-:S03]  /*1060*/  FSETP.NAN.AND P3, PT, R42, R42, PT ;  /* 0x0000002a2a00720b */ /* 0x000fc60003f68000 */
[----:B------:R-:W-:Y:S02]  /*1070*/  IMAD.IADD R18, R18, 0x1, R13 ;  /* 0x0000000112127824 */ /* 0x000fe400078e020d */
[----:B------:R-:W-:Y:S02]  /*1080*/  @P6 FSEL R42, R42, 3, P3 ;  /* 0x404000002a2a6808 */ /* 0x000fe40001800000 */
[----:B------:R-:W-:Y:S02]  /*1090*/  FSETP.NAN.AND P3, PT, R44, R44, PT ;  /* 0x0000002c2c00720b */ /* 0x000fe40003f68000 */
[----:B------:R-:W-:Y:S02]  /*10a0*/  ISETP.NE.AND P6, PT, R43, 0x10, PT ;  /* 0x000000102b00780c */ /* 0x000fe40003fc5270 */
[----:B------:R-:W-:Y:S02]  /*10b0*/  LOP3.LUT R18, R18, 0xffff, RZ, 0xc0, !PT ;  /* 0x0000ffff12127812 */ /* 0x000fe400078ec0ff */
[----:B------:R-:W-:-:S02]  /*10c0*/  @P2 FSEL R44, R44, 3, P3 ;  /* 0x404000002c2c2808 */ /* 0x000fc40001800000 */
[----:B------:R-:W-:Y:S02]  /*10d0*/  ISETP.LT.AND P2, PT, R9, 0x100, !P6 ;  /* 0x000001000900780c */ /* 0x000fe40007741270 */
[----:B------:R-:W-:Y:S02]  /*10e0*/  LOP3.LUT R12, R8, 0xf0, RZ, 0xc0, !PT ;  /* 0x000000f0080c7812 */ /* 0x000fe400078ec0ff */
[----:B------:R-:W-:Y:S01]  /*10f0*/  PRMT R15, R18, 0x8880, RZ ;  /* 0x00008880120f7816 */ /* 0x000fe200000000ff */
[----:B------:R-:W-:Y:S02]  /*1100*/  IMAD.MOV.U32 R8, RZ, RZ, RZ ;  /* 0x000000ffff087224 */ /* 0x000fe400078e00ff */
[----:B------:R-:W-:Y:S02]  /*1110*/  IMAD.MOV R18, RZ, RZ, -R12 ;  /* 0x000000ffff127224 */ /* 0x000fe400078e0a0c */
[----:B------:R-:W-:-:S04]  /*1120*/  IMAD.WIDE R12, R15, 0x4, R10 ;  /* 0x000000040f0c7825 */ /* 0x000fc800078e020a */
[----:B------:R-:W-:Y:S01]  /*1130*/  IMAD.WIDE R14, R15, 0x4, R6 ;  /* 0x000000040f0e7825 */ /* 0x000fe200078e0206 */
[----:B------:R-:W-:Y:S01]  /*1140*/  PRMT R18, R18, 0x7710, RZ ;  /* 0x0000771012127816 */ /* 0x000fe200000000ff */
[----:B------:R-:W2:Y:S04]  /*1150*/  @P2 LDG.E.EL R8, desc[UR4][R12.64+0x40] ;  /* 0x000040040c082981 */ /* 0x000ea8000c2e1900 */
[----:B------:R-:W3:Y:S01]  /*1160*/  @P2 LDG.E.EL R16, desc[UR4][R14.64+0x40] ;  /* 0x000040040e102981 */ /* 0x000ee2000c2e1900 */
[----:B------:R-:W-:-:S05]  /*1170*/  IMAD.IADD R17, R17, 0x1, R18 ;  /* 0x0000000111117824 */ /* 0x000fca00078e0212 */
[----:B------:R-:W-:Y:S02]  /*1180*/  LOP3.LUT R17, R17, 0xffff, RZ, 0xc0, !PT ;  /* 0x0000ffff11117812 */ /* 0x000fe400078ec0ff */
[----:B------:R-:W-:Y:S02]  /*1190*/  CS2R R18, SRZ ;  /* 0x0000000000127805 */ /* 0x000fe4000001ff00 */
[----:B------:R-:W-:Y:S01]  /*11a0*/  PRMT R21, R17, 0x8880, RZ ;  /* 0x0000888011157816 */ /* 0x000fe200000000ff */
[----:B------:R-:W-:-:S03]  /*11b0*/  IMAD.MOV.U32 R17, RZ, RZ, RZ ;  /* 0x000000ffff117224 */ /* 0x000fc600078e00ff */
[----:B------:R0:W4:Y:S01]  /*11c0*/  @P2 LDG.E.EL R19, desc[UR4][R12.64] ;  /* 0x000000040c132981 */ /* 0x000122000c2e1900 */
[----:B------:R-:W-:Y:S02]  /*11d0*/  IMAD.MOV.U32 R43, RZ, RZ, RZ ;  /* 0x000000ffff2b7224 */ /* 0x000fe400078e00ff */
[C---:B------:R-:W-:Y:S01]  /*11e0*/  IMAD.WIDE R10, R21.reuse, 0x4, R10 ;  /* 0x00000004150a7825 */ /* 0x040fe200078e020a */
[----:B------:R1:W4:Y:S03]  /*11f0*/  @P2 LDG.E.EL R17, desc[UR4][R14.64] ;  /* 0x000000040e112981 */ /* 0x000326000c2e1900 */
[----:B------:R-:W-:Y:S01]  /*1200*/  IMAD.MOV.U32 R45, RZ, RZ, RZ ;  /* 0x000000ffff2d7224 */ /* 0x000fe200078e00ff */
[----:B------:R-:W4:Y:S01]  /*1210*/  @P2 LDG.E.EL R43, desc[UR4][R10.64+0x40] ;  /* 0x000040040a2b2981 */ /* 0x000f22000c2e1900 */
[----:B------:R-:W-:Y:S01]  /*1220*/  IMAD.WIDE R6, R21, 0x4, R6 ;  /* 0x0000000415067825 */ /* 0x000fe200078e0206 */
[----:B------:R-:W-:Y:S01]  /*1230*/  CS2R R20, SRZ ;  /* 0x0000000000147805 */ /* 0x000fe2000001ff00 */
[----:B0-----:R-:W0:Y:S03]  /*1240*/  LDC.64 R12, c[0x0][0x220] ;  /* 0x00008800ff0c7b82 */ /* 0x001e260000000a00 */
[----:B------:R-:W4:Y:S04]  /*1250*/  @P2 LDG.E.EL R45, desc[UR4][R6.64+0x40] ;  /* 0x00004004062d2981 */ /* 0x000f28000c2e1900 */
[----:B------:R-:W4:Y:S04]  /*1260*/  @P0 LDG.E.EL R20, desc[UR4][R4.64] ;  /* 0x0000000404140981 */ /* 0x000f28000c2e1900 */
[----:B------:R2:W4:Y:S01]  /*1270*/  @P0 LDG.E.EL R21, desc[UR4][R2.64] ;  /* 0x0000000402150981 */ /* 0x000522000c2e1900 */
[----:B------:R-:W-:-:S03]  /*1280*/  IMAD.MOV.U32 R47, RZ, RZ, RZ ;  /* 0x000000ffff2f7224 */ /* 0x000fc600078e00ff */
[----:B------:R-:W4:Y:S04]  /*1290*/  @P2 LDG.E.EL R18, desc[UR4][R6.64] ;  /* 0x0000000406122981 */ /* 0x000f28000c2e1900 */
[----:B------:R-:W4:Y:S01]  /*12a0*/  @P2 LDG.E.EL R47, desc[UR4][R10.64] ;  /* 0x000000040a2f2981 */ /* 0x000f22000c2e1900 */
[C---:B------:R-:W-:Y:S02]  /*12b0*/  ISETP.GE.AND P3, PT, R9.reuse, 0x100, PT ;  /* 0x000001000900780c */ /* 0x040fe40003f66270 */
[----:B-1----:R-:W-:Y:S01]  /*12c0*/  CS2R R14, SRZ ;  /* 0x00000000000e7805 */ /* 0x002fe2000001ff00 */
[----:B0-----:R-:W-:-:S10]  /*12d0*/  IMAD.WIDE R12, R9, 0x4, R12 ;  /* 0x00000004090c7825 */ /* 0x001fd400078e020c */
[----:B------:R0:W5:Y:S01]  /*12e0*/  @!P3 LDG.E.64 R14, desc[UR4][R12.64] ;  /* 0x000000040c0eb981 */ /* 0x000162000c1e1b00 */
[----:B--2---:R-:W-:Y:S02]  /*12f0*/  SEL R3, R8, RZ, P2 ;  /* 0x000000ff08037207 */ /* 0x004fe40001000000 */
[----:B---3--:R-:W-:-:S05]  /*1300*/  SEL R16, R16, RZ, P2 ;  /* 0x000000ff10107207 */ /* 0x008fca0001000000 */
[----:B------:R-:W-:-:S06]  /*1310*/  FADD R3, R3, R16 ;  /* 0x0000001003037221 */ /* 0x000fcc0000000000 */
[----:B------:R-:W1:Y:S01]  /*1320*/  FRND.FTZ.FLOOR R3, R3 ;  /* 0x0000000300037307 */ /* 0x000e620000215000 */
[----:B----4-:R-:W-:Y:S02]  /*1330*/  SEL R4, R19, RZ, P2 ;  /* 0x000000ff13047207 */ /* 0x010fe40001000000 */
[----:B------:R-:W-:Y:S02]  /*1340*/  SEL R17, R17, RZ, P2 ;  /* 0x000000ff11117207 */ /* 0x000fe40001000000 */
[----:B------:R-:W-:-:S03]  /*1350*/  SEL R5, R43, RZ, P2 ;  /* 0x000000ff2b057207 */ /* 0x000fc60001000000 */
[----:B------:R-:W-:Y:S01]  /*1360*/  FADD R4, R4, R17 ;  /* 0x0000001104047221 */ /* 0x000fe20000000000 */
[----:B-1----:R-:W-:Y:S01]  /*1370*/  FADD R43, R3, 1 ;  /* 0x3f800000032b7421 */ /* 0x002fe20000000000 */
[----:B------:R-:W-:Y:S02]  /*1380*/  SEL R2, R45, RZ, P2 ;  /* 0x000000ff2d027207 */ /* 0x000fe40001000000 */
[----:B------:R-:W1:Y:S01]  /*1390*/  FRND.FTZ.FLOOR R45, R4 ;  /* 0x00000004002d7307 */ /* 0x000e620000215000 */
[----:B------:R-:W-:Y:S02]  /*13a0*/  SEL R20, R20, RZ, P0 ;  /* 0x000000ff14147207 */ /* 0x000fe40000000000 */
[----:B------:R-:W-:Y:S01]  /*13b0*/  FADD R2, R5, R2 ;  /* 0x0000000205027221 */ /* 0x000fe20000000000 */
[----:B------:R-:W-:Y:S02]  /*13c0*/  SEL R21, R21, RZ, P0 ;  /* 0x000000ff15157207 */ /* 0x000fe40000000000 */
[----:B------:R-:W-:-:S03]  /*13d0*/  FSETP.GTU.AND P0, PT, R43, RZ, PT ;  /* 0x000000ff2b00720b */ /* 0x000fc60003f0c000 */
[----:B------:R-:W2:Y:S01]  /*13e0*/  FRND.FTZ.FLOOR R2, R2 ;  /* 0x0000000200027307 */ /* 0x000ea20000215000 */
[----:B------:R-:W-:Y:S01]  /*13f0*/  FSEL R46, R43, RZ, P0 ;  /* 0x000000ff2b2e7208 */ /* 0x000fe20000000000 */
[----:B------:R-:W-:-:S03]  /*1400*/  FADD R21, R20, R21 ;  /* 0x0000001514157221 */ /* 0x000fc60000000000 */
[----:B------:R-:W-:Y:S02]  /*1410*/  FSETP.GEU.AND P0, PT, R46, 3, PT ;  /* 0x404000002e00780b */ /* 0x000fe40003f0e000 */
[----:B------:R-:W-:Y:S02]  /*1420*/  SEL R3, R47, RZ, P2 ;  /* 0x000000ff2f037207 */ /* 0x000fe40001000000 */
[----:B------:R-:W-:Y:S02]  /*1430*/  SEL R18, R18, RZ, P2 ;  /* 0x000000ff12127207 */ /* 0x000fe40001000000 */
[C---:B-1----:R-:W-:Y:S01]  /*1440*/  FSETP.GTU.AND P2, PT, R45.reuse, RZ, PT ;  /* 0x000000ff2d00720b */ /* 0x042fe20003f4c000 */
[----:B------:R-:W1:Y:S03]  /*1450*/  FRND.FTZ.FLOOR R21, R21 ;  /* 0x0000001500157307 */ /* 0x000e660000215000 */
[----:B------:R-:W-:-:S02]  /*1460*/  FSEL R47, R45, RZ, P2 ;  /* 0x000000ff2d2f7208 */ /* 0x000fc40001000000 */
[----:B------:R-:W-:Y:S01]  /*1470*/  FSETP.NAN.AND P2, PT, R46, R46, PT ;  /* 0x0000002e2e00720b */ /* 0x000fe20003f48000 */
[----:B--2---:R-:W-:Y:S01]  /*1480*/  FADD R48, R2, 1 ;  /* 0x3f80000002307421 */ /* 0x004fe20000000000 */
[----:B------:R-:W-:Y:S02]  /*1490*/  FADD R18, R3, R18 ;  /* 0x0000001203127221 */ /* 0x000fe40000000000 */
[----:B------:R-:W-:Y:S02]  /*14a0*/  @P0 FSEL R46, R46, 3, P2 ;  /* 0x404000002e2e0808 */ /* 0x000fe40001000000 */
[----:B------:R-:W-:Y:S01]  /*14b0*/  FSETP.GEU.AND P0, PT, R47, 3, PT ;  /* 0x404000002f00780b */ /* 0x000fe20003f0e000 */
[----:B------:R-:W2:Y:S01]  /*14c0*/  FRND.FTZ.FLOOR R49, R18 ;  /* 0x0000001200317307 */ /* 0x000ea20000215000 */
[----:B------:R-:W-:Y:S01]  /*14d0*/  FSETP.GTU.AND P2, PT, R48, RZ, PT ;  /* 0x000000ff3000720b */ /* 0x000fe20003f4c000 */
[----:B-1----:R-:W-:-:S03]  /*14e0*/  FADD R52, R21, 1 ;  /* 0x3f80000015347421 */ /* 0x002fc60000000000 */
[----:B------:R-:W-:Y:S02]  /*14f0*/  FSEL R53, R48, RZ, P2 ;  /* 0x000000ff30357208 */ /* 0x000fe40001000000 */
[----:B------:R-:W-:-:S05]  /*1500*/  FSETP.NAN.AND P2, PT, R47, R47, PT ;  /* 0x0000002f2f00720b */ /* 0x000fca0003f48000 */
[----:B------:R-:W-:Y:S02]  /*1510*/  @P0 FSEL R47, R47, 3, P2 ;  /* 0x404000002f2f0808 */ /* 0x000fe40001000000 */
[C---:B------:R-:W-:Y:S02]  /*1520*/  FSETP.GTU.AND P2, PT, R52.reuse, RZ, PT ;  /* 0x000000ff3400720b */ /* 0x040fe40003f4c000 */
[----:B------:R-:W-:Y:S02]  /*1530*/  FSETP.GEU.AND P0, PT, R53, 3, PT ;  /* 0x404000003500780b */ /* 0x000fe40003f0e000 */
[----:B------:R-:W-:Y:S02]  /*1540*/  FSEL R51, R52, RZ, P2 ;  /* 0x000000ff34337208 */ /* 0x000fe40001000000 */
[----:B--2---:R-:W-:-:S04]  /*1550*/  FSETP.GTU.AND P2, PT, R49, RZ, PT ;  /* 0x000000ff3100720b */ /* 0x004fc80003f4c000 */
[----:B------:R-:W-:Y:S02]  /*1560*/  FSEL R50, R49, RZ, P2 ;  /* 0x000000ff31327208 */ /* 0x000fe40001000000 */
[----:B------:R-:W-:-:S04]  /*1570*/  FSETP.NAN.AND P2, PT, R53, R53, PT ;  /* 0x000000353500720b */ /* 0x000fc80003f48000 */
[----:B------:R-:W-:Y:S02]  /*1580*/  @P0 FSEL R53, R53, 3, P2 ;  /* 0x4040000035350808 */ /* 0x000fe40001000000 */
[----:B------:R-:W-:Y:S01]  /*1590*/  FSETP.GEU.AND P2, PT, R50, 3, PT ;  /* 0x404000003200780b */ /* 0x000fe20003f4e000 */
[----:B------:R-:W-:Y:S01]  /*15a0*/  FFMA R2, R34, 4, R33 ;  /* 0x4080000022027823 */ /* 0x000fe20000000021 */
[----:B------:R-:W-:Y:S01]  /*15b0*/  FFMA R3, R40, 4, R37 ;  /* 0x4080000028037823 */ /* 0x000fe20000000025 */
[----:B------:R-:W-:Y:S01]  /*15c0*/  FSETP.GEU.AND P0, PT, R51, 3, PT ;  /* 0x404000003300780b */ /* 0x000fe20003f0e000 */
[----:B------:R-:W-:Y:S01]  /*15d0*/  FFMA R16, R28, 4, R25 ;  /* 0x408000001c107823 */ /* 0x000fe20000000019 */
[----:B------:R-:W-:Y:S01]  /*15e0*/  FFMA R18, R31, 4, R32 ;  /* 0x408000001f127823 */ /* 0x000fe20000000020 */
[----:B------:R-:W-:Y:S02]  /*15f0*/  @P5 FSEL R16, R2, RZ, P1 ;  /* 0x000000ff02105208 */ /* 0x000fe40000800000 */
[----:B------:R-:W-:-:S02]  /*1600*/  @P5 FSEL R18, R3, RZ, P1 ;  /* 0x000000ff03125208 */ /* 0x000fc40000800000 */
[----:B------:R-:W-:-:S04]  /*1610*/  FSETP.NAN.AND P1, PT, R50, R50, PT ;  /* 0x000000323200720b */ /* 0x000fc80003f28000 */
[----:B------:R-:W-:Y:S02]  /*1620*/  @P2 FSEL R50, R50, 3, P1 ;  /* 0x4040000032322808 */ /* 0x000fe40000800000 */
[----:B------:R-:W-:-:S04]  /*1630*/  FSETP.NAN.AND P1, PT, R51, R51, PT ;  /* 0x000000333300720b */ /* 0x000fc80003f28000 */
[----:B------:R-:W-:Y:S01]  /*1640*/  @P0 FSEL R51, R51, 3, P1 ;  /* 0x4040000033330808 */ /* 0x000fe20000800000 */
[----:B------:R-:W-:Y:S01]  /*1650*/  @!P6 FFMA R16, R47, 4, R46 ;  /* 0x408000002f10e823 */ /* 0x000fe2000000002e */
[----:B------:R-:W-:Y:S01]  /*1660*/  @!P6 FFMA R18, R50, 4, R53 ;  /* 0x408000003212e823 */ /* 0x000fe20000000035 */
[----:B------:R-:W-:Y:S02]  /*1670*/  @!P4 FFMA R16, R42, 4, R41 ;  /* 0x408000002a10c823 */ /* 0x000fe40000000029 */
[----:B------:R-:W-:-:S04]  /*1680*/  @!P4 FFMA R18, R51, 4, R44 ;  /* 0x408000003312c823 */ /* 0x000fc8000000002c */
[----:B------:R-:W-:Y:S08]  /*1690*/  F2I.S64.TRUNC R16, R16 ;  /* 0x0000001000107311 */ /* 0x000ff0000020d900 */
[----:B------:R-:W1:Y:S02]  /*16a0*/  F2I.S64.TRUNC R18, R18 ;  /* 0x0000001200127311 */ /* 0x000e64000020d900 */
[----:B-1----:R-:W-:-:S02]  /*16b0*/  LOP3.LUT R2, R18, R16, RZ, 0xfc, !PT ;  /* 0x0000001012027212 */ /* 0x002fc400078efcff */
[----:B------:R-:W-:Y:S02]  /*16c0*/  LOP3.LUT R3, R19, R17, RZ, 0xfc, !PT ;  /* 0x0000001113037212 */ /* 0x000fe400078efcff */
[----:B------:R-:W-:-:S04]  /*16d0*/  ISETP.GE.U32.AND P0, PT, R2, 0x10, PT ;  /* 0x000000100200780c */ /* 0x000fc80003f06070 */
[----:B------:R-:W-:-:S04]  /*16e0*/  ISETP.GE.U32.AND.EX P0, PT, R3, RZ, PT, P0 ;  /* 0x000000ff0300720c */ /* 0x000fc80003f06100 */
[----:B------:R-:W-:-:S13]  /*16f0*/  ISETP.GT.OR P0, PT, R9, 0xff, !P0 ;  /* 0x000000ff0900780c */ /* 0x000fda0004704670 */
[----:B0-----:R-:W-:Y:S05]  /*1700*/  @P0 BRA `(.L_x_0) ;  /* 0x0000000000400947 */ /* 0x001fea0003800000 */
[----:B------:R-:W-:Y:S01]  /*1710*/  MOV R2, 0x0 ;  /* 0x0000000000027802 */ /* 0x000fe20000000f00 */
[----:B------:R-:W-:Y:S01]  /*1720*/  ULDC.64 UR6, c[0x4][0x18] ;  /* 0x0100060000067ab9 */ /* 0x000fe20000000a00 */
[----:B------:R-:W-:Y:S01]  /*1730*/  ULDC.64 UR8, c[0x4][0x8] ;  /* 0x0100020000087ab9 */ /* 0x000fe20000000a00 */
[----:B------:R-:W-:Y:S02]  /*1740*/  IMAD.U32 R4, RZ, RZ, UR6 ;  /* 0x00000006ff047e24 */ /* 0x000fe4000f8e00ff */
[----:B------:R-:W-:Y:S01]  /*1750*/  IMAD.U32 R5, RZ, RZ, UR7 ;  /* 0x00000007ff057e24 */ /* 0x000fe2000f8e00ff */
[----:B------:R-:W0:Y:S01]  /*1760*/  LDC.64 R2, c[0x4][R2] ;  /* 0x0100000002027b82 */ /* 0x000e220000000a00 */
[----:B------:R-:W-:Y:S01]  /*1770*/  ULDC.64 UR6, c[0x4][0x10] ;  /* 0x0100040000067ab9 */ /* 0x000fe20000000a00 */
[----:B------:R-:W-:Y:S02]  /*1780*/  IMAD.U32 R10, RZ, RZ, UR8 ;  /* 0x00000008ff0a7e24 */ /* 0x000fe4000f8e00ff */
[----:B------:R-:W-:-:S02]  /*1790*/  IMAD.U32 R6, RZ, RZ, UR6 ;  /* 0x00000006ff067e24 */ /* 0x000fc4000f8e00ff */
[----:B------:R-:W-:Y:S02]  /*17a0*/  IMAD.U32 R7, RZ, RZ, UR7 ;  /* 0x00000007ff077e24 */ /* 0x000fe4000f8e00ff */
[----:B------:R-:W-:Y:S02]  /*17b0*/  IMAD.U32 R11, RZ, RZ, UR9 ;  /* 0x00000009ff0b7e24 */ /* 0x000fe4000f8e00ff */
[----:B------:R-:W-:Y:S02]  /*17c0*/  IMAD.MOV.U32 R8, RZ, RZ, 0xb4 ;  /* 0x000000b4ff087424 */ /* 0x000fe400078e00ff */
[----:B------:R-:W-:Y:S02]  /*17d0*/  IMAD.MOV.U32 R12, RZ, RZ, 0x1 ;  /* 0x00000001ff0c7424 */ /* 0x000fe400078e00ff */
[----:B------:R-:W-:-:S07]  /*17e0*/  IMAD.MOV.U32 R13, RZ, RZ, RZ ;  /* 0x000000ffff0d7224 */ /* 0x000fce00078e00ff */
[----:B------:R-:W-:-:S07]  /*17f0*/  LEPC R20, `(.L_x_0) ;  /* 0x000000001014794e */ /* 0x000fce0000000000 */
[----:B0----5:R-:W-:Y:S05]  /*1800*/  CALL.ABS.NOINC R2 ;  /* 0x0000000002007343 */ /* 0x021fea0003c00000 */
.L_x_0:
[----:B------:R-:W0:Y:S01]  /*1810*/  S2R R2, SR_TID.X ;  /* 0x0000000000027919 */ /* 0x000e220000002100 */
[----:B------:R-:W-:Y:S01]  /*1820*/  SHF.R.S32.HI R9, RZ, 0x1f, R9 ;  /* 0x0000001fff097819 */ /* 0x000fe20000011409 */
[----:B------:R-:W-:Y:S05]  /*1830*/  WARPSYNC.ALL ;  /* 0x0000000000007948 */ /* 0x000fea0003800000 */
[----:B------:R-:W-:Y:S01]  /*1840*/  BAR.SYNC.DEFER_BLOCKING 0x0 ;  /* 0x0000000000007b1d */ /* 0x000fe20000010000 */
[----:B------:R-:W-:Y:S02]  /*1850*/  FSETP.NEU.AND P1, PT, R29, R31, PT ;  /* 0x0000001f1d00720b */ /* 0x000fe40003f2d000 */
[----:B------:R-:W-:-:S02]  /*1860*/  FSETP.NEU.AND P0, PT, R24, R28, PT ;  /* 0x0000001c1800720b */ /* 0x000fc40003f0d000 */
[----:B------:R-:W-:Y:S01]  /*1870*/  FSETP.NEU.OR P1, PT, R23, R32, P1 ;  /* 0x000000201700720b */ /* 0x000fe20000f2d400 */
[----:B------:R-:W-:Y:S01]  /*1880*/  ULDC.64 UR6, c[0x0][0x230] ;  /* 0x00008c0000067ab9 */ /* 0x000fe20000000a00 */
[----:B------:R-:W-:Y:S01]  /*1890*/  FSETP.NEU.AND P2, PT, R35, R40, PT ;  /* 0x000000282300720b */ /* 0x000fe20003f4d000 */
[----:B------:R-:W1:Y:S01]  /*18a0*/  S2R R12, SR_CgaCtaId ;  /* 0x00000000000c7919 */ /* 0x000e620000008800 */
[----:B------:R-:W-:Y:S02]  /*18b0*/  SEL R8, RZ, 0xffffffff, !P1 ;  /* 0xffffffffff087807 */ /* 0x000fe40004800000 */
[----:B------:R-:W-:Y:S02]  /*18c0*/  FSETP.NEU.OR P0, PT, R22, R25, P0 ;  /* 0x000000191600720b */ /* 0x000fe4000070d400 */
[----:B------:R-:W-:Y:S02]  /*18d0*/  FSETP.NEU.AND P1, PT, R27, R34, PT ;  /* 0x000000221b00720b */ /* 0x000fe40003f2d000 */
[----:B------:R-:W-:-:S02]  /*18e0*/  FSETP.NEU.OR P2, PT, R30, R37, P2 ;  /* 0x000000251e00720b */ /* 0x000fc4000174d400 */
[----:B------:R-:W-:Y:S02]  /*18f0*/  FSETP.NEU.OR P1, PT, R26, R33, P1 ;  /* 0x000000211a00720b */ /* 0x000fe40000f2d400 */
[----:B------:R-:W-:Y:S01]  /*1900*/  MOV R7, 0x400 ;  /* 0x0000040000077802 */ /* 0x000fe20000000f00 */
[----:B0-----:R-:W-:-:S05]  /*1910*/  IMAD.SHL.U32 R3, R2, 0x2, RZ ;  /* 0x0000000202037824 */ /* 0x001fca00078e00ff */
[----:B------:R-:W-:-:S04]  /*1920*/  LOP3.LUT R3, R3, 0xfe, RZ, 0xc0, !PT ;  /* 0x000000fe03037812 */ /* 0x000fc800078ec0ff */
[----:B------:R-:W-:Y:S02]  /*1930*/  PRMT R20, R3, 0x6540, R0 ;  /* 0x0000654003147816 */ /* 0x000fe40000000000 */
[----:B-1----:R-:W-:Y:S02]  /*1940*/  PRMT R12, R12, 0x654, R7 ;  /* 0x000006540c0c7816 */ /* 0x002fe40000000007 */
[----:B------:R-:W-:Y:S02]  /*1950*/  LEA.HI R13, R9, R20, RZ, 0x6 ;  /* 0x00000014090d7211 */ /* 0x000fe400078f30ff */
[----:B------:R-:W-:Y:S02]  /*1960*/  SEL R9, RZ, 0xffffffff, !P0 ;  /* 0xffffffffff097807 */ /* 0x000fe40004000000 */
[----:B------:R-:W-:Y:S02]  /*1970*/  LOP3.LUT R5, R13, 0xffffffc0, RZ, 0xc0, !PT ;  /* 0xffffffc00d057812 */ /* 0x000fe400078ec0ff */
[----:B------:R-:W-:-:S02]  /*1980*/  FSETP.NEU.AND P0, PT, R49, R50, PT ;  /* 0x000000323100720b */ /* 0x000fc40003f0d000 */
[----:B------:R-:W-:Y:S01]  /*1990*/  SHF.R.S32.HI R11, RZ, 0x1f, R20 ;  /* 0x0000001fff0b7819 */ /* 0x000fe20000011414 */
[----:B------:R-:W-:Y:S01]  /*19a0*/  IMAD.IADD R5, R20, 0x1, -R5 ;  /* 0x0000000114057824 */ /* 0x000fe200078e0a05 */
[----:B------:R-:W-:Y:S02]  /*19b0*/  FSETP.NEU.OR P0, PT, R48, R53, P0 ;  /* 0x000000353000720b */ /* 0x000fe4000070d400 */
[----:B------:R-:W-:Y:S02]  /*19c0*/  SHF.R.S32.HI R13, RZ, 0x6, R13 ;  /* 0x00000006ff0d7819 */ /* 0x000fe4000001140d */
[C---:B------:R-:W-:Y:S02]  /*19d0*/  ISETP.GT.AND P2, PT, R5.reuse, 0x2f, P2 ;  /* 0x0000002f0500780c */ /* 0x040fe40001744270 */
[----:B------:R-:W-:Y:S01]  /*19e0*/  ISETP.GT.AND P1, PT, R5, 0x2f, P1 ;  /* 0x0000002f0500780c */ /* 0x000fe20000f24270 */
[----:B------:R-:W-:Y:S01]  /*19f0*/  IMAD.SHL.U32 R13, R13, 0x10, RZ ;  /* 0x000000100d0d7824 */ /* 0x000fe200078e00ff */
[----:B------:R-:W-:-:S02]  /*1a00*/  @P5 SEL R8, RZ, 0xffffffff, !P2 ;  /* 0xffffffffff085807 */ /* 0x000fc40005000000 */
[----:B------:R-:W-:Y:S02]  /*1a10*/  @P5 SEL R9, RZ, 0xffffffff, !P1 ;  /* 0xffffffffff095807 */ /* 0x000fe40004800000 */
[----:B------:R-:W-:Y:S02]  /*1a20*/  @!P6 SEL R8, RZ, 0xffffffff, !P0 ;  /* 0xffffffffff08e807 */ /* 0x000fe40004000000 */
[----:B------:R-:W-:Y:S02]  /*1a30*/  LEA R4, P5, R16, UR6, 0x2 ;  /* 0x0000000610047c11 */ /* 0x000fe4000f8a10ff */
[----:B------:R-:W-:Y:S02]  /*1a40*/  FSETP.NEU.AND P0, PT, R45, R47, PT ;  /* 0x0000002f2d00720b */ /* 0x000fe40003f0d000 */
[----:B------:R-:W-:Y:S02]  /*1a50*/  FSETP.NEU.AND P2, PT, R52, R51, PT ;  /* 0x000000333400720b */ /* 0x000fe40003f4d000 */
[----:B------:R-:W-:-:S02]  /*1a60*/  FSETP.NEU.AND P1, PT, R38, R42, PT ;  /* 0x0000002a2600720b */ /* 0x000fc40003f2d000 */
[----:B------:R-:W-:Y:S01]  /*1a70*/  LEA.HI.X R5, R16, UR7, R17, 0x2, P5 ;  /* 0x0000000710057c11 */ /* 0x000fe2000a8f1411 */
[----:B------:R-:W-:Y:S01]  /*1a80*/  IMAD R17, R3, 0x8, R12 ;  /* 0x0000000803117824 */ /* 0x000fe200078e020c */
[----:B------:R-:W-:Y:S02]  /*1a90*/  FSETP.NEU.OR P0, PT, R43, R46, P0 ;  /* 0x0000002e2b00720b */ /* 0x000fe4000070d400 */
[----:B------:R-:W-:Y:S01]  /*1aa0*/  FSETP.NEU.OR P2, PT, R39, R44, P2 ;  /* 0x0000002c2700720b */ /* 0x000fe2000174d400 */
[----:B------:R-:W-:Y:S01]  /*1ab0*/  IMAD.WIDE R4, R13, 0x4, R4 ;  /* 0x000000040d047825 */ /* 0x000fe200078e0204 */
[----:B------:R-:W-:Y:S02]  /*1ac0*/  LEA R6, P5, R18, UR6, 0x2 ;  /* 0x0000000612067c11 */ /* 0x000fe4000f8a10ff */
[----:B------:R-:W-:Y:S02]  /*1ad0*/  FSETP.NEU.OR P1, PT, R36, R41, P1 ;  /* 0x000000292400720b */ /* 0x000fe40000f2d400 */
[----:B------:R-:W-:-:S02]  /*1ae0*/  @!P6 SEL R9, RZ, 0xffffffff, !P0 ;  /* 0xffffffffff09e807 */ /* 0x000fc40004000000 */
[----:B------:R-:W-:Y:S01]  /*1af0*/  LEA.HI.X R7, R18, UR7, R19, 0x2, P5 ;  /* 0x0000000712077c11 */ /* 0x000fe2000a8f1413 */
[----:B------:R-:W-:Y:S01]  /*1b00*/  ULDC.64 UR6, c[0x0][0x228] ;  /* 0x00008a0000067ab9 */ /* 0x000fe20000000a00 */
[----:B------:R-:W-:Y:S02]  /*1b10*/  @!P4 SEL R8, RZ, 0xffffffff, !P2 ;  /* 0xffffffffff08c807 */ /* 0x000fe40005000000 */
[----:B------:R-:W-:Y:S01]  /*1b20*/  @!P4 SEL R9, RZ, 0xffffffff, !P1 ;  /* 0xffffffffff09c807 */ /* 0x000fe20004800000 */
[----:B------:R-:W-:Y:S01]  /*1b30*/  IMAD.WIDE R6, R13, 0x4, R6 ;  /* 0x000000040d067825 */ /* 0x000fe200078e0206 */
[----:B------:R-:W-:Y:S02]  /*1b40*/  LEA R10, P0, R20, UR6, 0x2 ;  /* 0x00000006140a7c11 */ /* 0x000fe4000f8010ff */
[----:B------:R-:W-:Y:S02]  /*1b50*/  LOP3.LUT R8, R8, 0x1, RZ, 0xc0, !PT ;  /* 0x0000000108087812 */ /* 0x000fe400078ec0ff */
[----:B------:R-:W-:Y:S01]  /*1b60*/  LOP3.LUT R9, R9, 0x1, RZ, 0xc0, !PT ;  /* 0x0000000109097812 */ /* 0x000fe200078ec0ff */
[----:B------:R0:W-:Y:S01]  /*1b70*/  STS.128 [R17], R4 ;  /* 0x0000000411007388 */ /* 0x0001e20000000c00 */
[----:B------:R-:W-:-:S02]  /*1b80*/  LEA.HI.X R11, R20, UR7, R11, 0x2, P0 ;  /* 0x00000007140b7c11 */ /* 0x000fc400080f140b */
[----:B------:R-:W-:Y:S02]  /*1b90*/  ISETP.NE.U32.AND P0, PT, R8, 0x1, PT ;  /* 0x000000010800780c */ /* 0x000fe40003f05070 */
[----:B------:R-:W-:Y:S02]  /*1ba0*/  ISETP.NE.U32.AND P1, PT, R9, 0x1, PT ;  /* 0x000000010900780c */ /* 0x000fe40003f25070 */
[----:B-----5:R-:W-:Y:S01]  /*1bb0*/  SEL R19, R15, RZ, P0 ;  /* 0x000000ff0f137207 */ /* 0x020fe20000000000 */
[----:B------:R-:W-:Y:S01]  /*1bc0*/  IMAD R15, R3, 0x4, R12 ;  /* 0x00000004030f7824 */ /* 0x000fe200078e020c */
[----:B------:R-:W-:Y:S02]  /*1bd0*/  SEL R18, R14, RZ, P1 ;  /* 0x000000ff0e127207 */ /* 0x000fe40000800000 */
[----:B------:R-:W-:-:S03]  /*1be0*/  LOP3.LUT R13, R2, 0x7f, RZ, 0xc0, !PT ;  /* 0x0000007f020d7812 */ /* 0x000fc600078ec0ff */
[----:B------:R1:W-:Y:S01]  /*1bf0*/  @!P3 STG.E.64 desc[UR4][R10.64], R18 ;  /* 0x000000120a00b986 */ /* 0x0003e2000c101b04 */
[C---:B------:R-:W-:Y:S01]  /*1c00*/  PRMT R0, R13.reuse, 0x6540, R0 ;  /* 0x000065400d007816 */ /* 0x040fe20000000000 */
[C-C-:B------:R-:W-:Y:S01]  /*1c10*/  IMAD R14, R13.reuse, 0x8, R12.reuse ;  /* 0x000000080d0e7824 */ /* 0x140fe200078e020c */
[----:B------:R-:W-:Y:S01]  /*1c20*/  BAR.SYNC.DEFER_BLOCKING 0x0 ;  /* 0x0000000000007b1d */ /* 0x000fe20000010000 */
[----:B------:R-:W-:Y:S01]  /*1c30*/  IMAD R12, R13, 0x4, R12 ;  /* 0x000000040d0c7824 */ /* 0x000fe200078e020c */
[C---:B------:R-:W-:Y:S02]  /*1c40*/  ISETP.GE.AND P0, PT, R0.reuse, 0x100, PT ;  /* 0x000001000000780c */ /* 0x040fe40003f06270 */
[----:B0-----:R-:W-:-:S04]  /*1c50*/  LOP3.LUT R4, R0, 0x80, RZ, 0xfc, !PT ;  /* 0x0000008000047812 */ /* 0x001fc800078efcff */
[----:B------:R-:W-:Y:S01]  /*1c60*/  ISETP.GE.AND P1, PT, R4, 0x100, PT ;  /* 0x000001000400780c */ /* 0x000fe20003f26270 */
[----:B------:R1:W0:Y:S04]  /*1c70*/  LDS.64 R2, [R14] ;  /* 0x000000000e027984 */ /* 0x0002280000000a00 */
[----:B------:R1:W0:Y:S01]  /*1c80*/  LDS.64 R8, [R14+0x400] ;  /* 0x000400000e087984 */ /* 0x0002220000000a00 */
[----:B------:R-:W-:Y:S06]  /*1c90*/  BAR.SYNC.DEFER_BLOCKING 0x0 ;  /* 0x0000000000007b1d */ /* 0x000fec0000010000 */
[----:B------:R1:W-:Y:S02]  /*1ca0*/  STS.64 [R15], R18 ;  /* 0x000000120f007388 */ /* 0x0003e40000000a00 */
[----:B------:R-:W-:Y:S06]  /*1cb0*/  BAR.SYNC.DEFER_BLOCKING 0x0 ;  /* 0x0000000000007b1d */ /* 0x000fec0000010000 */
[----:B------:R-:W-:Y:S01]  /*1cc0*/  BSSY B0, `(.L_x_1) ;  /* 0x0000005000007945 */ /* 0x000fe20003800000 */
[----:B------:R1:W3:Y:S03]  /*1cd0*/  LDS R7, [R12+0x200] ;  /* 0x000200000c077984 */ /* 0x0002e60000000800 */
[----:B0-----:R-:W-:Y:S05]  /*1ce0*/  @P0 BRA `(.L_x_2) ;  /* 0x0000000000080947 */ /* 0x001fea0003800000 */
[----:B------:R-:W0:Y:S04]  /*1cf0*/  LDS R5, [R12] ;  /* 0x000000000c057984 */ /* 0x000e280000000800 */
[----:B0-----:R0:W-:Y:S02]  /*1d00*/  REDG.E.ADD.F32.FTZ.RN.STRONG.GPU desc[UR4][R2.64], R5 ;  /* 0x00000005020079a6 */ /* 0x0011e4000c10f384 */
.L_x_2:
[----:B------:R-:W-:Y:S05]  /*1d10*/  BSYNC B0 ;  /* 0x0000000000007941 */ /* 0x000fea0003800000 */
.L_x_1:
[----:B------:R-:W-:Y:S05]  /*1d20*/  @P1 EXIT ;  /* 0x000000000000194d */ /* 0x000fea0003800000 */
[----:B---3--:R-:W-:Y:S01]  /*1d30*/  REDG.E.ADD.F32.FTZ.RN.STRONG.GPU desc[UR4][R8.64], R7 ;  /* 0x00000007080079a6 */ /* 0x008fe2000c10f384 */
[----:B------:R-:W-:Y:S05]  /*1d40*/  EXIT ;  /* 0x000000000000794d */ /* 0x000fea0003800000 */
.L_x_3:
[----:B------:R-:W-:-:S00]  /*1d50*/  BRA `(.L_x_3) ;  /* 0xfffffffc00fc7947 */ /* 0x000fc0000383ffff */
[----:B------:R-:W-:-:S00]  /*1d60*/  NOP ;  /* 0x0000000000007918 */ /* 0x000fc00000000000 */
        /* <DEDUP_REMOVED lines=9> */
.L_x_4:


//--------------------- .nv.global.init           --------------------------
	.section	.nv.global.init,"aw",@progbits
.nv.global.init:
	.type		assertFunc_0,@object
	.size		assertFunc_0,(_$_str - assertFunc_0)
assertFunc_0:
        /*0000*/ 	.byte	0x75, 0x6e, 0x6b, 0x6e, 0x6f, 0x77, 0x6e, 0x00
	.type		_$_str,@object
	.size		_$_str,(assertMessage_0 - _$_str)
_$_str:
        /*0008*/ 	.byte	0x5f, 0x5f, 0x43, 0x55, 0x44, 0x41, 0x5f, 0x46, 0x54, 0x5a, 0x00
	.type		assertMessage_0,@object
	.size		assertMessage_0,(assertFile_0 - assertMessage_0)
assertMessage_0:
        /*0013*/ 	.byte	0x69, 0x6e, 0x64, 0x65, 0x78, 0x20, 0x6f, 0x75, 0x74, 0x20, 0x6f, 0x66, 0x20, 0x62, 0x6f, 0x75
        /*0023*/ 	.byte	0x6e, 0x64, 0x73, 0x3a, 0x20, 0x30, 0x20, 0x3c, 0x3d, 0x20, 0x74, 0x6d, 0x70, 0x31, 0x35, 0x32
        /*0033*/ 	.byte	0x20, 0x3c, 0x20, 0x31, 0x36, 0x00
	.type		assertFile_0,@object
	.size		assertFile_0,(.L_1 - assertFile_0)
assertFile_0:
        /*0039*/ 	.byte	0x69, 0x6e, 0x64, 0x75, 0x63, 0x74, 0x6f, 0x72, 0x5f, 0x63, 0x61, 0x63, 0x68, 0x65, 0x2f, 0x63
        /*0049*/ 	.byte	0x6a, 0x2f, 0x63, 0x63, 0x6a, 0x32, 0x76, 0x62, 0x6b, 0x65, 0x71, 0x6d, 0x70, 0x6b, 0x34, 0x79
        /*0059*/ 	.byte	0x70, 0x6d, 0x33, 0x35, 0x68, 0x74, 0x67, 0x62, 0x76, 0x74, 0x61, 0x36, 0x61, 0x74, 0x66, 0x34
        /*0069*/ 	.byte	0x32, 0x6e, 0x36, 0x33, 0x61, 0x64, 0x63, 0x68, 0x64, 0x68, 0x6a, 0x70, 0x71, 0x72, 0x77, 0x68
        /*0079*/ 	.byte	0x75, 0x37, 0x6a, 0x73, 0x69, 0x66, 0x2e, 0x70, 0x79, 0x00
.L_1:


//--------------------- .nv.shared.triton_poi_fused__to_copy_cat_index_put_lift_fresh_scatter_add_2 --------------------------
	.section	.nv.shared.triton_poi_fused__to_copy_cat_index_put_lift_fresh_scatter_add_2,"aw",@nobits
	.sectionflags	@""
	.align	16
	.zero		1024


//--------------------- .nv.constant0.triton_poi_fused__to_copy_cat_index_put_lift_fresh_scatter_add_2 --------------------------
	.section	.nv.constant0.triton_poi_fused__to_copy_cat_index_put_lift_fresh_scatter_add_2,"a",@progbits
	.sectionflags	@""
	.align	4
.nv.constant0.triton_poi_fused__to_copy_cat_index_put_lift_fresh_scatter_add_2:
	.zero		572


//--------------------- SYMBOLS --------------------------

	.type		__assertfail,@function
